	.target	sm_100a

	.elftype	@"ET_EXEC"


//--------------------- .note.nv.tkinfo           --------------------------
	.section	.note.nv.tkinfo,"",@"SHT_NOTE"
	.sectionflags	@"SHF_NOTE_NV_TKINFO"
	.tkinfo
        /*0018*/ 	.word	0x00000002
        /*0030*/ 	.string	""
        /*0030*/ 	.string	"ptxas"
        /*0030*/ 	.string	"Cuda compilation tools, release 13.0, V13.0.88"
        /*0030*/ 	.string	"Build cuda_13.0.r13.0/compiler.36424714_0"
        /*0030*/ 	.string	"-arch sm_100a -m 64 "



//--------------------- .note.nv.cuinfo           --------------------------
	.section	.note.nv.cuinfo,"",@"SHT_NOTE"
	.sectionflags	@"SHF_NOTE_NV_CUINFO"
        /*0018*/ 	.short	0x0002
        /*001a*/ 	.short	0x0064
        /*001c*/ 	.short	0x0082
	.zero		2


//--------------------- .nv.info                  --------------------------
	.section	.nv.info,"",@"SHT_CUDA_INFO"
	.align	4


	//----- nvinfo : EIATTR_REGCOUNT
	.align		4
        /*0000*/ 	.byte	0x04, 0x2f
        /*0002*/ 	.short	(.L_19 - .L_18)
	.align		4
.L_18:
        /*0004*/ 	.word	index@(_ZN7cutlass13device_kernelINS_4conv6kernel13ConvUniversalINS1_16ConvProblemShapeILNS1_8OperatorE1ELi3EEENS1_10collective14CollectiveConvINS1_47MainloopSm100TmaUmmaWarpSpecializedImplicitGemmILS5_1ELi10ELi3ELi1ELi2EN4cute5tupleIJNSA_1CILi2EEENSC_ILi1EEESE_EEEEENSB_IJNSC_ILi256EEENSC_ILi64EEENSB_IJSI_EEEEEENS_6half_tESL_NSA_8TiledMMAINSA_8MMA_AtomIJNSA_26SM100_MMA_F16BF16_2x1SM_SSISL_SL_fLi256ELi64ELNSA_4UMMA5MajorE0ELSQ_1ELNSP_7ScaleInE0ELSR_0EEEEEENSA_6LayoutINSB_IJSE_SE_SE_EEENSB_IJNSC_ILi0EEESW_SW_EEEEENSB_IJNSA_10UnderscoreESZ_SZ_EEEEENS7_6detail27Sm100ImplicitGemmTileTraitsINSA_25SM100_TMA_2SM_LOAD_IM2COLENSA_14ComposedLayoutINSA_7SwizzleILi3ELi4ELi3EEENSA_18smem_ptr_flag_bitsILi16EEENSU_INSB_IJNSC_ILi8EEESI_EEENSB_IJSI_SE_EEEEEEEvEENS13_INSA_18SM100_TMA_2SM_LOADENS15_INS16_ILi2ELi4ELi3EEES19_NSU_INSB_IJNSC_ILi32EEES1A_EEENSB_IJSE_S1I_EEEEEEEvEEEENS_8epilogue10collective18CollectiveEpilogueINS1P_23Sm100TmaWarpSpecializedILi3ELi2ELi32ELb1ELb0EEEJNSB_IJNSC_ILi128EEESI_SJ_EEENSB_IJNSU_IS1U_SE_EENSU_IS1I_SE_EEEEESL_NSB_IJNSB_IJllllEEESE_SW_EEESL_S20_NS1P_6fusion15FusionCallbacksIS1T_NS21_17LinearCombinationISL_fSL_fLNS_15FloatRoundStyleE2EEES1V_S1Y_JEEENSA_5SM1004TMEM4LOAD26SM100_TMEM_LOAD_32dp32b32xENSA_20SM90_TMA_LOAD_IM2COLENS15_IS1H_S19_NSU_INSB_IJS1A_S1I_EEENSB_IJS1I_SE_EEEEEEENSA_39AutoVectorizingCopyWithAssumedAlignmentILi128EEENSA_21SM90_TMA_STORE_IM2COLES2F_S2H_S2H_EEEvvEEEEvNT_6ParamsE)
        /*0008*/ 	.word	0x0000007d


	//----- nvinfo : EIATTR_FRAME_SIZE
	.align		4
.L_19:
        /*000c*/ 	.byte	0x04, 0x11
        /*000e*/ 	.short	(.L_21 - .L_20)
	.align		4
.L_20:
        /*0010*/ 	.word	index@($__internal_2_$__cuda_sm10x_tcgen05_guardrail_trap_unallocated_columns_being_dealloced)
        /*0014*/ 	.word	0x00000008


	//----- nvinfo : EIATTR_FRAME_SIZE
	.align		4
.L_21:
        /*0018*/ 	.byte	0x04, 0x11
        /*001a*/ 	.short	(.L_23 - .L_22)
	.align		4
.L_22:
        /*001c*/ 	.word	index@($__internal_1_$__cuda_sm10x_tcgen05_guardrail_trap_phase_invalid_during_alloc)
        /*0020*/ 	.word	0x00000008


	//----- nvinfo : EIATTR_FRAME_SIZE
	.align		4
.L_23:
        /*0024*/ 	.byte	0x04, 0x11
        /*0026*/ 	.short	(.L_25 - .L_24)
	.align		4
.L_24:
        /*0028*/ 	.word	index@($__internal_0_$__cuda_sm10x_tcgen05_guardrail_trap_col_being_dealloced_not_returned_by_alloc)
        /*002c*/ 	.word	0x00000008


	//----- nvinfo : EIATTR_FRAME_SIZE
	.align		4
.L_25:
        /*0030*/ 	.byte	0x04, 0x11
        /*0032*/ 	.short	(.L_27 - .L_26)
	.align		4
.L_26:
        /*0034*/ 	.word	index@(_ZN7cutlass13device_kernelINS_4conv6kernel13ConvUniversalINS1_16ConvProblemShapeILNS1_8OperatorE1ELi3EEENS1_10collective14CollectiveConvINS1_47MainloopSm100TmaUmmaWarpSpecializedImplicitGemmILS5_1ELi10ELi3ELi1ELi2EN4cute5tupleIJNSA_1CILi2EEENSC_ILi1EEESE_EEEEENSB_IJNSC_ILi256EEENSC_ILi64EEENSB_IJSI_EEEEEENS_6half_tESL_NSA_8TiledMMAINSA_8MMA_AtomIJNSA_26SM100_MMA_F16BF16_2x1SM_SSISL_SL_fLi256ELi64ELNSA_4UMMA5MajorE0ELSQ_1ELNSP_7ScaleInE0ELSR_0EEEEEENSA_6LayoutINSB_IJSE_SE_SE_EEENSB_IJNSC_ILi0EEESW_SW_EEEEENSB_IJNSA_10UnderscoreESZ_SZ_EEEEENS7_6detail27Sm100ImplicitGemmTileTraitsINSA_25SM100_TMA_2SM_LOAD_IM2COLENSA_14ComposedLayoutINSA_7SwizzleILi3ELi4ELi3EEENSA_18smem_ptr_flag_bitsILi16EEENSU_INSB_IJNSC_ILi8EEESI_EEENSB_IJSI_SE_EEEEEEEvEENS13_INSA_18SM100_TMA_2SM_LOADENS15_INS16_ILi2ELi4ELi3EEES19_NSU_INSB_IJNSC_ILi32EEES1A_EEENSB_IJSE_S1I_EEEEEEEvEEEENS_8epilogue10collective18CollectiveEpilogueINS1P_23Sm100TmaWarpSpecializedILi3ELi2ELi32ELb1ELb0EEEJNSB_IJNSC_ILi128EEESI_SJ_EEENSB_IJNSU_IS1U_SE_EENSU_IS1I_SE_EEEEESL_NSB_IJNSB_IJllllEEESE_SW_EEESL_S20_NS1P_6fusion15FusionCallbacksIS1T_NS21_17LinearCombinationISL_fSL_fLNS_15FloatRoundStyleE2EEES1V_S1Y_JEEENSA_5SM1004TMEM4LOAD26SM100_TMEM_LOAD_32dp32b32xENSA_20SM90_TMA_LOAD_IM2COLENS15_IS1H_S19_NSU_INSB_IJS1A_S1I_EEENSB_IJS1I_SE_EEEEEEENSA_39AutoVectorizingCopyWithAssumedAlignmentILi128EEENSA_21SM90_TMA_STORE_IM2COLES2F_S2H_S2H_EEEvvEEEEvNT_6ParamsE)
        /*0038*/ 	.word	0x00000008


	//----- nvinfo : EIATTR_MIN_STACK_SIZE
	.align		4
.L_27:
        /*003c*/ 	.byte	0x04, 0x12
        /*003e*/ 	.short	(.L_29 - .L_28)
	.align		4
.L_28:
        /*0040*/ 	.word	index@(_ZN7cutlass13device_kernelINS_4conv6kernel13ConvUniversalINS1_16ConvProblemShapeILNS1_8OperatorE1ELi3EEENS1_10collective14CollectiveConvINS1_47MainloopSm100TmaUmmaWarpSpecializedImplicitGemmILS5_1ELi10ELi3ELi1ELi2EN4cute5tupleIJNSA_1CILi2EEENSC_ILi1EEESE_EEEEENSB_IJNSC_ILi256EEENSC_ILi64EEENSB_IJSI_EEEEEENS_6half_tESL_NSA_8TiledMMAINSA_8MMA_AtomIJNSA_26SM100_MMA_F16BF16_2x1SM_SSISL_SL_fLi256ELi64ELNSA_4UMMA5MajorE0ELSQ_1ELNSP_7ScaleInE0ELSR_0EEEEEENSA_6LayoutINSB_IJSE_SE_SE_EEENSB_IJNSC_ILi0EEESW_SW_EEEEENSB_IJNSA_10UnderscoreESZ_SZ_EEEEENS7_6detail27Sm100ImplicitGemmTileTraitsINSA_25SM100_TMA_2SM_LOAD_IM2COLENSA_14ComposedLayoutINSA_7SwizzleILi3ELi4ELi3EEENSA_18smem_ptr_flag_bitsILi16EEENSU_INSB_IJNSC_ILi8EEESI_EEENSB_IJSI_SE_EEEEEEEvEENS13_INSA_18SM100_TMA_2SM_LOADENS15_INS16_ILi2ELi4ELi3EEES19_NSU_INSB_IJNSC_ILi32EEES1A_EEENSB_IJSE_S1I_EEEEEEEvEEEENS_8epilogue10collective18CollectiveEpilogueINS1P_23Sm100TmaWarpSpecializedILi3ELi2ELi32ELb1ELb0EEEJNSB_IJNSC_ILi128EEESI_SJ_EEENSB_IJNSU_IS1U_SE_EENSU_IS1I_SE_EEEEESL_NSB_IJNSB_IJllllEEESE_SW_EEESL_S20_NS1P_6fusion15FusionCallbacksIS1T_NS21_17LinearCombinationISL_fSL_fLNS_15FloatRoundStyleE2EEES1V_S1Y_JEEENSA_5SM1004TMEM4LOAD26SM100_TMEM_LOAD_32dp32b32xENSA_20SM90_TMA_LOAD_IM2COLENS15_IS1H_S19_NSU_INSB_IJS1A_S1I_EEENSB_IJS1I_SE_EEEEEEENSA_39AutoVectorizingCopyWithAssumedAlignmentILi128EEENSA_21SM90_TMA_STORE_IM2COLES2F_S2H_S2H_EEEvvEEEEvNT_6ParamsE)
        /*0044*/ 	.word	0x00000008
.L_29:


//--------------------- .nv.compat                --------------------------
	.section	.nv.compat,"",@"SHT_CUDA_COMPAT_INFO"
	.align	4
        /*0000*/ 	.byte	0x02, 0x09, 0x01, 0x00, 0x02, 0x02, 0x02, 0x00, 0x02, 0x05, 0x05, 0x00, 0x03, 0x07, 0x01, 0x01
        /*0010*/ 	.byte	0x02, 0x03, 0x01, 0x00, 0x02, 0x06, 0x01, 0x00, 0x04, 0x0b, 0x08, 0x00, 0x09, 0x00, 0x00, 0x00
        /*0020*/ 	.byte	0x00, 0x00, 0x00, 0x00


//--------------------- .nv.info._ZN7cutlass13device_kernelINS_4conv6kernel13ConvUniversalINS1_16ConvProblemShapeILNS1_8OperatorE1ELi3EEENS1_10collective14CollectiveConvINS1_47MainloopSm100TmaUmmaWarpSpecializedImplicitGemmILS5_1ELi10ELi3ELi1ELi2EN4cute5tupleIJNSA_1CILi2EEENSC_ILi1EEESE_EEEEENSB_IJNSC_ILi256EEENSC_ILi64EEENSB_IJSI_EEEEEENS_6half_tESL_NSA_8TiledMMAINSA_8MMA_AtomIJNSA_26SM100_MMA_F16BF16_2x1SM_SSISL_SL_fLi256ELi64ELNSA_4UMMA5MajorE0ELSQ_1ELNSP_7ScaleInE0ELSR_0EEEEEENSA_6LayoutINSB_IJSE_SE_SE_EEENSB_IJNSC_ILi0EEESW_SW_EEEEENSB_IJNSA_10UnderscoreESZ_SZ_EEEEENS7_6detail27Sm100ImplicitGemmTileTraitsINSA_25SM100_TMA_2SM_LOAD_IM2COLENSA_14ComposedLayoutINSA_7SwizzleILi3ELi4ELi3EEENSA_18smem_ptr_flag_bitsILi16EEENSU_INSB_IJNSC_ILi8EEESI_EEENSB_IJSI_SE_EEEEEEEvEENS13_INSA_18SM100_TMA_2SM_LOADENS15_INS16_ILi2ELi4ELi3EEES19_NSU_INSB_IJNSC_ILi32EEES1A_EEENSB_IJSE_S1I_EEEEEEEvEEEENS_8epilogue10collective18CollectiveEpilogueINS1P_23Sm100TmaWarpSpecializedILi3ELi2ELi32ELb1ELb0EEEJNSB_IJNSC_ILi128EEESI_SJ_EEENSB_IJNSU_IS1U_SE_EENSU_IS1I_SE_EEEEESL_NSB_IJNSB_IJllllEEESE_SW_EEESL_S20_NS1P_6fusion15FusionCallbacksIS1T_NS21_17LinearCombinationISL_fSL_fLNS_15FloatRoundStyleE2EEES1V_S1Y_JEEENSA_5SM1004TMEM4LOAD26SM100_TMEM_LOAD_32dp32b32xENSA_20SM90_TMA_LOAD_IM2COLENS15_IS1H_S19_NSU_INSB_IJS1A_S1I_EEENSB_IJS1I_SE_EEEEEEENSA_39AutoVectorizingCopyWithAssumedAlignmentILi128EEENSA_21SM90_TMA_STORE_IM2COLES2F_S2H_S2H_EEEvvEEEEvNT_6ParamsE --------------------------
	.section	.nv.info._ZN7cutlass13device_kernelINS_4conv6kernel13ConvUniversalINS1_16ConvProblemShapeILNS1_8OperatorE1ELi3EEENS1_10collective14CollectiveConvINS1_47MainloopSm100TmaUmmaWarpSpecializedImplicitGemmILS5_1ELi10ELi3ELi1ELi2EN4cute5tupleIJNSA_1CILi2EEENSC_ILi1EEESE_EEEEENSB_IJNSC_ILi256EEENSC_ILi64EEENSB_IJSI_EEEEEENS_6half_tESL_NSA_8TiledMMAINSA_8MMA_AtomIJNSA_26SM100_MMA_F16BF16_2x1SM_SSISL_SL_fLi256ELi64ELNSA_4UMMA5MajorE0ELSQ_1ELNSP_7ScaleInE0ELSR_0EEEEEENSA_6LayoutINSB_IJSE_SE_SE_EEENSB_IJNSC_ILi0EEESW_SW_EEEEENSB_IJNSA_10UnderscoreESZ_SZ_EEEEENS7_6detail27Sm100ImplicitGemmTileTraitsINSA_25SM100_TMA_2SM_LOAD_IM2COLENSA_14ComposedLayoutINSA_7SwizzleILi3ELi4ELi3EEENSA_18smem_ptr_flag_bitsILi16EEENSU_INSB_IJNSC_ILi8EEESI_EEENSB_IJSI_SE_EEEEEEEvEENS13_INSA_18SM100_TMA_2SM_LOADENS15_INS16_ILi2ELi4ELi3EEES19_NSU_INSB_IJNSC_ILi32EEES1A_EEENSB_IJSE_S1I_EEEEEEEvEEEENS_8epilogue10collective18CollectiveEpilogueINS1P_23Sm100TmaWarpSpecializedILi3ELi2ELi32ELb1ELb0EEEJNSB_IJNSC_ILi128EEESI_SJ_EEENSB_IJNSU_IS1U_SE_EENSU_IS1I_SE_EEEEESL_NSB_IJNSB_IJllllEEESE_SW_EEESL_S20_NS1P_6fusion15FusionCallbacksIS1T_NS21_17LinearCombinationISL_fSL_fLNS_15FloatRoundStyleE2EEES1V_S1Y_JEEENSA_5SM1004TMEM4LOAD26SM100_TMEM_LOAD_32dp32b32xENSA_20SM90_TMA_LOAD_IM2COLENS15_IS1H_S19_NSU_INSB_IJS1A_S1I_EEENSB_IJS1I_SE_EEEEEEENSA_39AutoVectorizingCopyWithAssumedAlignmentILi128EEENSA_21SM90_TMA_STORE_IM2COLES2F_S2H_S2H_EEEvvEEEEvNT_6ParamsE,"",@"SHT_CUDA_INFO"
	.sectionflags	@""
	.align	4


	//----- nvinfo : EIATTR_CUDA_API_VERSION
	.align		4
        /*0000*/ 	.byte	0x04, 0x37
        /*0002*/ 	.short	(.L_31 - .L_30)
.L_30:
        /*0004*/ 	.word	0x00000082


	//----- nvinfo : EIATTR_KPARAM_INFO
	.align		4
.L_31:
        /*0008*/ 	.byte	0x04, 0x17
        /*000a*/ 	.short	(.L_33 - .L_32)
.L_32:
        /*000c*/ 	.word	0x00000000
        /*0010*/ 	.short	0x0000
        /*0012*/ 	.short	0x0000
        /*0014*/ 	.byte	0x00, 0xf0, 0x01, 0x24


	//----- nvinfo : EIATTR_AT_ENTRY_FRAGMENTS
	.align		4
.L_33:
        /*0018*/ 	.byte	0x04, 0x4f
        /*001a*/ 	.short	(.L_35 - .L_34)


	//   ....[0]....
.L_34:
        /*001c*/ 	.word	0x00000007


	//----- nvinfo : EIATTR_RESERVED_SMEM_USED
	.align		4
.L_35:
        /*0020*/ 	.byte	0x01, 0x41
	.zero		2


	//----- nvinfo : EIATTR_SPARSE_MMA_MASK
	.align		4
        /*0024*/ 	.byte	0x03, 0x50
        /*0026*/ 	.short	0x0000


	//----- nvinfo : EIATTR_TCGEN05_2CTA_USED
	.align		4
        /*0028*/ 	.byte	0x01, 0x52
	.zero		2


	//----- nvinfo : EIATTR_MAXREG_COUNT
	.align		4
        /*002c*/ 	.byte	0x03, 0x1b
        /*002e*/ 	.short	0x00ff


	//----- nvinfo : EIATTR_NUM_BARRIERS
	.align		4
        /*0030*/ 	.byte	0x02, 0x4c
        /*0032*/ 	.byte	0x07
	.zero		1


	//----- nvinfo : EIATTR_EXTERNS
	.align		4
        /*0034*/ 	.byte	0x04, 0x0f
        /*0036*/ 	.short	(.L_37 - .L_36)


	//   ....[0]....
	.align		4
.L_36:
        /*0038*/ 	.word	index@(__assertfail)


	//----- nvinfo : EIATTR_MERCURY_ISA_VERSION
	.align		4
.L_37:
        /*003c*/ 	.byte	0x03, 0x5f
        /*003e*/ 	.short	0x0101


	//----- nvinfo : EIATTR_INT_WARP_WIDE_INSTR_OFFSETS
	.align		4
        /*0040*/ 	.byte	0x04, 0x31
        /*0042*/ 	.short	(.L_39 - .L_38)


	//   ....[0]....
.L_38:
        /*0044*/ 	.word	0x00000d20


	//   ....[1]....
        /*0048*/ 	.word	0x00000dd0


	//   ....[2]....
        /*004c*/ 	.word	0x000048b0


	//   ....[3]....
        /*0050*/ 	.word	0x000048d0


	//   ....[4]....
        /*0054*/ 	.word	0x00004900


	//   ....[5]....
        /*0058*/ 	.word	0x00005620


	//   ....[6]....
        /*005c*/ 	.word	0x00005750


	//   ....[7]....
        /*0060*/ 	.word	0x000058e0


	//   ....[8]....
        /*0064*/ 	.word	0x00005990


	//----- nvinfo : EIATTR_COOP_GROUP_MASK_REGIDS
	.align		4
.L_39:
        /*0068*/ 	.byte	0x04, 0x29
        /*006a*/ 	.short	(.L_41 - .L_40)


	//   ....[0]....
.L_40:
        /*006c*/ 	.word	0xffffffff


	//   ....[1]....
        /*0070*/ 	.word	0xffffffff


	//   ....[2]....
        /*0074*/ 	.word	0xffffffff


	//   ....[3]....
        /*0078*/ 	.word	0xffffffff


	//   ....[4]....
        /*007c*/ 	.word	0xffffffff


	//   ....[5]....
        /*0080*/ 	.word	0xffffffff


	//   ....[6]....
        /*0084*/ 	.word	0xffffffff


	//   ....[7]....
        /*0088*/ 	.word	0xffffffff


	//   ....[8]....
        /*008c*/ 	.word	0xffffffff


	//   ....[9]....
        /*0090*/ 	.word	0xffffffff


	//   ....[10]....
        /*0094*/ 	.word	0xffffffff


	//   ....[11]....
        /*0098*/ 	.word	0xffffffff


	//   ....[12]....
        /*009c*/ 	.word	0xffffffff


	//----- nvinfo : EIATTR_COOP_GROUP_INSTR_OFFSETS
	.align		4
.L_41:
        /*00a0*/ 	.byte	0x04, 0x28
        /*00a2*/ 	.short	(.L_43 - .L_42)


	//   ....[0]....
.L_42:
        /*00a4*/ 	.word	0x000000d0


	//   ....[1]....
        /*00a8*/ 	.word	0x00000540


	//   ....[2]....
        /*00ac*/ 	.word	0x000007d0


	//   ....[3]....
        /*00b0*/ 	.word	0x00000950


	//   ....[4]....
        /*00b4*/ 	.word	0x00000a50


	//   ....[5]....
        /*00b8*/ 	.word	0x00000ba0


	//   ....[6]....
        /*00bc*/ 	.word	0x00000e40


	//   ....[7]....
        /*00c0*/ 	.word	0x00002770


	//   ....[8]....
        /*00c4*/ 	.word	0x00003780


	//   ....[9]....
        /*00c8*/ 	.word	0x00003c50


	//   ....[10]....
        /*00cc*/ 	.word	0x00003c80


	//   ....[11]....
        /*00d0*/ 	.word	0x000047d0


	//   ....[12]....
        /*00d4*/ 	.word	0x000049d0


	//----- nvinfo : EIATTR_VRC_CTA_INIT_COUNT
	.align		4
.L_43:
        /*00d8*/ 	.byte	0x02, 0x4a
        /*00da*/ 	.byte	0x80
	.zero		1


	//----- nvinfo : EIATTR_SYSCALL_OFFSETS
	.align		4
        /*00dc*/ 	.byte	0x04, 0x46
        /*00de*/ 	.short	(.L_45 - .L_44)


	//   ....[0]....
.L_44:
        /*00e0*/ 	.word	0x000066b0


	//   ....[1]....
        /*00e4*/ 	.word	0x000067a0


	//   ....[2]....
        /*00e8*/ 	.word	0x00007210


	//   ....[3]....
        /*00ec*/ 	.word	0x00007f00


	//----- nvinfo : EIATTR_MBARRIER_INSTR_OFFSETS
	.align		4
.L_45:
        /*00f0*/ 	.byte	0x04, 0x39
        /*00f2*/ 	.short	(.L_47 - .L_46)


	//   ....[0]....
.L_46:
        /*00f4*/ 	.word	0x00000670
        /*00f8*/ 	.word	0x000000ff
        /*00fc*/ 	.word	0x00000000
        /*0100*/ 	.short	0x0100
        /*0102*/ 	.byte	0x04
	.zero		1


	//   ....[1]....
        /*0104*/ 	.word	0x00000680
        /*0108*/ 	.word	0x000000ff
        /*010c*/ 	.word	0x00000050
        /*0110*/ 	.short	0x0100
        /*0112*/ 	.byte	0x04
	.zero		1


	//   ....[2]....
        /*0114*/ 	.word	0x00000690
        /*0118*/ 	.word	0x000000ff
        /*011c*/ 	.word	0x00000008
        /*0120*/ 	.short	0x0100
        /*0122*/ 	.byte	0x04
	.zero		1


	//   ....[3]....
        /*0124*/ 	.word	0x000006a0
        /*0128*/ 	.word	0x000000ff
        /*012c*/ 	.word	0x00000058
        /*0130*/ 	.short	0x0100
        /*0132*/ 	.byte	0x04
	.zero		1


	//   ....[4]....
        /*0134*/ 	.word	0x000006b0
        /*0138*/ 	.word	0x000000ff
        /*013c*/ 	.word	0x00000010
        /*0140*/ 	.short	0x0100
        /*0142*/ 	.byte	0x04
	.zero		1


	//   ....[5]....
        /*0144*/ 	.word	0x000006c0
        /*0148*/ 	.word	0x000000ff
        /*014c*/ 	.word	0x00000060
        /*0150*/ 	.short	0x0100
        /*0152*/ 	.byte	0x04
	.zero		1


	//   ....[6]....
        /*0154*/ 	.word	0x000006d0
        /*0158*/ 	.word	0x000000ff
        /*015c*/ 	.word	0x00000018
        /*0160*/ 	.short	0x0100
        /*0162*/ 	.byte	0x04
	.zero		1


	//   ....[7]....
        /*0164*/ 	.word	0x000006e0
        /*0168*/ 	.word	0x000000ff
        /*016c*/ 	.word	0x00000068
        /*0170*/ 	.short	0x0100
        /*0172*/ 	.byte	0x04
	.zero		1


	//   ....[8]....
        /*0174*/ 	.word	0x000006f0
        /*0178*/ 	.word	0x000000ff
        /*017c*/ 	.word	0x00000020
        /*0180*/ 	.short	0x0100
        /*0182*/ 	.byte	0x04
	.zero		1


	//   ....[9]....
        /*0184*/ 	.word	0x00000700
        /*0188*/ 	.word	0x000000ff
        /*018c*/ 	.word	0x00000070
        /*0190*/ 	.short	0x0100
        /*0192*/ 	.byte	0x04
	.zero		1


	//   ....[10]....
        /*0194*/ 	.word	0x00000710
        /*0198*/ 	.word	0x000000ff
        /*019c*/ 	.word	0x00000028
        /*01a0*/ 	.short	0x0100
        /*01a2*/ 	.byte	0x04
	.zero		1


	//   ....[11]....
        /*01a4*/ 	.word	0x00000720
        /*01a8*/ 	.word	0x000000ff
        /*01ac*/ 	.word	0x00000078
        /*01b0*/ 	.short	0x0100
        /*01b2*/ 	.byte	0x04
	.zero		1


	//   ....[12]....
        /*01b4*/ 	.word	0x00000730
        /*01b8*/ 	.word	0x000000ff
        /*01bc*/ 	.word	0x00000030
        /*01c0*/ 	.short	0x0100
        /*01c2*/ 	.byte	0x04
	.zero		1


	//   ....[13]....
        /*01c4*/ 	.word	0x00000740
        /*01c8*/ 	.word	0x000000ff
        /*01cc*/ 	.word	0x00000080
        /*01d0*/ 	.short	0x0100
        /*01d2*/ 	.byte	0x04
	.zero		1


	//   ....[14]....
        /*01d4*/ 	.word	0x00000750
        /*01d8*/ 	.word	0x000000ff
        /*01dc*/ 	.word	0x00000038
        /*01e0*/ 	.short	0x0100
        /*01e2*/ 	.byte	0x04
	.zero		1


	//   ....[15]....
        /*01e4*/ 	.word	0x00000760
        /*01e8*/ 	.word	0x000000ff
        /*01ec*/ 	.word	0x00000088
        /*01f0*/ 	.short	0x0100
        /*01f2*/ 	.byte	0x04
	.zero		1


	//   ....[16]....
        /*01f4*/ 	.word	0x00000770
        /*01f8*/ 	.word	0x000000ff
        /*01fc*/ 	.word	0x00000040
        /*0200*/ 	.short	0x0100
        /*0202*/ 	.byte	0x04
	.zero		1


	//   ....[17]....
        /*0204*/ 	.word	0x00000780
        /*0208*/ 	.word	0x000000ff
        /*020c*/ 	.word	0x00000090
        /*0210*/ 	.short	0x0100
        /*0212*/ 	.byte	0x04
	.zero		1


	//   ....[18]....
        /*0214*/ 	.word	0x00000790
        /*0218*/ 	.word	0x000000ff
        /*021c*/ 	.word	0x00000048
        /*0220*/ 	.short	0x0100
        /*0222*/ 	.byte	0x04
	.zero		1


	//   ....[19]....
        /*0224*/ 	.word	0x000007a0
        /*0228*/ 	.word	0x000000ff
        /*022c*/ 	.word	0x00000098
        /*0230*/ 	.short	0x0100
        /*0232*/ 	.byte	0x04
	.zero		1


	//   ....[20]....
        /*0234*/ 	.word	0x000008e0
        /*0238*/ 	.word	0x000000ff
        /*023c*/ 	.word	0x000000a0
        /*0240*/ 	.short	0x0100
        /*0242*/ 	.byte	0x04
	.zero		1


	//   ....[21]....
        /*0244*/ 	.word	0x000008f0
        /*0248*/ 	.word	0x000000ff
        /*024c*/ 	.word	0x000000b8
        /*0250*/ 	.short	0x0100
        /*0252*/ 	.byte	0x04
	.zero		1


	//   ....[22]....
        /*0254*/ 	.word	0x00000900
        /*0258*/ 	.word	0x000000ff
        /*025c*/ 	.word	0x000000a8
        /*0260*/ 	.short	0x0100
        /*0262*/ 	.byte	0x04
	.zero		1


	//   ....[23]....
        /*0264*/ 	.word	0x00000910
        /*0268*/ 	.word	0x000000ff
        /*026c*/ 	.word	0x000000c0
        /*0270*/ 	.short	0x0100
        /*0272*/ 	.byte	0x04
	.zero		1


	//   ....[24]....
        /*0274*/ 	.word	0x00000920
        /*0278*/ 	.word	0x000000ff
        /*027c*/ 	.word	0x000000b0
        /*0280*/ 	.short	0x0100
        /*0282*/ 	.byte	0x04
	.zero		1


	//   ....[25]....
        /*0284*/ 	.word	0x00000930
        /*0288*/ 	.word	0x000000ff
        /*028c*/ 	.word	0x000000c8
        /*0290*/ 	.short	0x0100
        /*0292*/ 	.byte	0x04
	.zero		1


	//   ....[26]....
        /*0294*/ 	.word	0x00000a20
        /*0298*/ 	.word	0x000000ff
        /*029c*/ 	.word	0x000000d0
        /*02a0*/ 	.short	0x0100
        /*02a2*/ 	.byte	0x04
	.zero		1


	//   ....[27]....
        /*02a4*/ 	.word	0x00000a30
        /*02a8*/ 	.word	0x000000ff
        /*02ac*/ 	.word	0x000000d8
        /*02b0*/ 	.short	0x0100
        /*02b2*/ 	.byte	0x04
	.zero		1


	//   ....[28]....
        /*02b4*/ 	.word	0x00000b70
        /*02b8*/ 	.word	0x000000ff
        /*02bc*/ 	.word	0x000000e0
        /*02c0*/ 	.short	0x0100
        /*02c2*/ 	.byte	0x06
	.zero		1


	//   ....[29]....
        /*02c4*/ 	.word	0x00000b80
        /*02c8*/ 	.word	0x000000ff
        /*02cc*/ 	.word	0x000000e8
        /*02d0*/ 	.short	0x0100
        /*02d2*/ 	.byte	0x06
	.zero		1


	//   ....[30]....
        /*02d4*/ 	.word	0x00000cc0
        /*02d8*/ 	.word	0x000000ff
        /*02dc*/ 	.word	0x000000f0
        /*02e0*/ 	.short	0x0100
        /*02e2*/ 	.byte	0x04
	.zero		1


	//   ....[31]....
        /*02e4*/ 	.word	0x00000cd0
        /*02e8*/ 	.word	0x000000ff
        /*02ec*/ 	.word	0x00000100
        /*02f0*/ 	.short	0x0100
        /*02f2*/ 	.byte	0x04
	.zero		1


	//   ....[32]....
        /*02f4*/ 	.word	0x00000ce0
        /*02f8*/ 	.word	0x000000ff
        /*02fc*/ 	.word	0x000000f8
        /*0300*/ 	.short	0x0100
        /*0302*/ 	.byte	0x04
	.zero		1


	//   ....[33]....
        /*0304*/ 	.word	0x00000cf0
        /*0308*/ 	.word	0x000000ff
        /*030c*/ 	.word	0x00000108
        /*0310*/ 	.short	0x0100
        /*0312*/ 	.byte	0x04
	.zero		1


	//   ....[34]....
        /*0314*/ 	.word	0x00000df0
        /*0318*/ 	.word	0x000000ff
        /*031c*/ 	.word	0x00000110
        /*0320*/ 	.short	0x0100
        /*0322*/ 	.byte	0x06
	.zero		1


	//   ....[35]....
        /*0324*/ 	.word	0x00001950
        /*0328*/ 	.word	0x000000ff
        /*032c*/ 	.word	0x00000050
        /*0330*/ 	.short	0x010a
        /*0332*/ 	.byte	0x04
	.zero		1


	//   ....[36]....
        /*0334*/ 	.word	0x00001ca0
        /*0338*/ 	.word	0x000000ff
        /*033c*/ 	.word	0x00000050
        /*0340*/ 	.short	0x010a
        /*0342*/ 	.byte	0x09
	.zero		1


	//   ....[37]....
        /*0344*/ 	.word	0x00001e50
        /*0348*/ 	.word	0x000000ff
        /*034c*/ 	.word	0x00000050
        /*0350*/ 	.short	0x010a
        /*0352*/ 	.byte	0x08
	.zero		1


	//   ....[38]....
        /*0354*/ 	.word	0x00002080
        /*0358*/ 	.word	0x000000ff
        /*035c*/ 	.word	0x000000d8
        /*0360*/ 	.short	0x0101
        /*0362*/ 	.byte	0x1e
	.zero		1


	//   ....[39]....
        /*0364*/ 	.word	0x000020b0
        /*0368*/ 	.word	0x000000ff
        /*036c*/ 	.word	0x00000050
        /*0370*/ 	.short	0x010a
        /*0372*/ 	.byte	0x04
	.zero		1


	//   ....[40]....
        /*0374*/ 	.word	0x00002390
        /*0378*/ 	.word	0x000000ff
        /*037c*/ 	.word	0x00000050
        /*0380*/ 	.short	0x010a
        /*0382*/ 	.byte	0x09
	.zero		1


	//   ....[41]....
        /*0384*/ 	.word	0x00002540
        /*0388*/ 	.word	0x000000ff
        /*038c*/ 	.word	0x00000050
        /*0390*/ 	.short	0x010a
        /*0392*/ 	.byte	0x08
	.zero		1


	//   ....[42]....
        /*0394*/ 	.word	0x00002780
        /*0398*/ 	.word	0x000000ff
        /*039c*/ 	.word	0x000000e0
        /*03a0*/ 	.short	0x010a
        /*03a2*/ 	.byte	0x1e
	.zero		1


	//   ....[43]....
        /*03a4*/ 	.word	0x00002840
        /*03a8*/ 	.word	0x000000ff
        /*03ac*/ 	.word	0x00000000
        /*03b0*/ 	.short	0x0101
        /*03b2*/ 	.byte	0x04
	.zero		1


	//   ....[44]....
        /*03b4*/ 	.word	0x00002e40
        /*03b8*/ 	.word	0x000000ff
        /*03bc*/ 	.word	0x00000000
        /*03c0*/ 	.short	0x010a
        /*03c2*/ 	.byte	0x04
	.zero		1


	//   ....[45]....
        /*03c4*/ 	.word	0x00002ee0
        /*03c8*/ 	.word	0x000000ff
        /*03cc*/ 	.word	0x00000000
        /*03d0*/ 	.short	0x010a
        /*03d2*/ 	.byte	0x05
	.zero		1


	//   ....[46]....
        /*03d4*/ 	.word	0x00002f80
        /*03d8*/ 	.word	0x000000ff
        /*03dc*/ 	.word	0x00000000
        /*03e0*/ 	.short	0x010a
        /*03e2*/ 	.byte	0x05
	.zero		1


	//   ....[47]....
        /*03e4*/ 	.word	0x00003020
        /*03e8*/ 	.word	0x000000ff
        /*03ec*/ 	.word	0x00000000
        /*03f0*/ 	.short	0x010a
        /*03f2*/ 	.byte	0x05
	.zero		1


	//   ....[48]....
        /*03f4*/ 	.word	0x000030c0
        /*03f8*/ 	.word	0x000000ff
        /*03fc*/ 	.word	0x00000000
        /*0400*/ 	.short	0x010a
        /*0402*/ 	.byte	0x05
	.zero		1


	//   ....[49]....
        /*0404*/ 	.word	0x00003160
        /*0408*/ 	.word	0x000000ff
        /*040c*/ 	.word	0x00000000
        /*0410*/ 	.short	0x010a
        /*0412*/ 	.byte	0x05
	.zero		1


	//   ....[50]....
        /*0414*/ 	.word	0x00003200
        /*0418*/ 	.word	0x000000ff
        /*041c*/ 	.word	0x00000000
        /*0420*/ 	.short	0x010a
        /*0422*/ 	.byte	0x05
	.zero		1


	//   ....[51]....
        /*0424*/ 	.word	0x000032a0
        /*0428*/ 	.word	0x000000ff
        /*042c*/ 	.word	0x00000000
        /*0430*/ 	.short	0x010a
        /*0432*/ 	.byte	0x05
	.zero		1


	//   ....[52]....
        /*0434*/ 	.word	0x00003340
        /*0438*/ 	.word	0x000000ff
        /*043c*/ 	.word	0x00000000
        /*0440*/ 	.short	0x010a
        /*0442*/ 	.byte	0x05
	.zero		1


	//   ....[53]....
        /*0444*/ 	.word	0x000033f0
        /*0448*/ 	.word	0x00000000
        /*044c*/ 	.word	0x00000000
        /*0450*/ 	.short	0x010a
        /*0452*/ 	.byte	0xff
	.zero		1


	//   ....[54]....
        /*0454*/ 	.word	0x00003540
        /*0458*/ 	.word	0x000000ff
        /*045c*/ 	.word	0x000000e8
        /*0460*/ 	.short	0x010a
        /*0462*/ 	.byte	0x04
	.zero		1


	//   ....[55]....
        /*0464*/ 	.word	0x000035e0
        /*0468*/ 	.word	0x000000ff
        /*046c*/ 	.word	0x000000e0
        /*0470*/ 	.short	0x010a
        /*0472*/ 	.byte	0x04
	.zero		1


	//   ....[56]....
        /*0474*/ 	.word	0x00003680
        /*0478*/ 	.word	0x000000ff
        /*047c*/ 	.word	0x00000000
        /*0480*/ 	.short	0x0101
        /*0482*/ 	.byte	0x05
	.zero		1


	//   ....[57]....
        /*0484*/ 	.word	0x000036c0
        /*0488*/ 	.word	0x000000ff
        /*048c*/ 	.word	0x000000e8
        /*0490*/ 	.short	0x0106
        /*0492*/ 	.byte	0x04
	.zero		1


	//   ....[58]....
        /*0494*/ 	.word	0x00003700
        /*0498*/ 	.word	0x00000000
        /*049c*/ 	.word	0x000000e8
        /*04a0*/ 	.short	0x010a
        /*04a2*/ 	.byte	0xff
	.zero		1


	//   ....[59]....
        /*04a4*/ 	.word	0x00003950
        /*04a8*/ 	.word	0x000000ff
        /*04ac*/ 	.word	0x00000008
        /*04b0*/ 	.short	0x010a
        /*04b2*/ 	.byte	0x05
	.zero		1


	//   ....[60]....
        /*04b4*/ 	.word	0x00003970
        /*04b8*/ 	.word	0x000000ff
        /*04bc*/ 	.word	0x00000008
        /*04c0*/ 	.short	0x010a
        /*04c2*/ 	.byte	0x05
	.zero		1


	//   ....[61]....
        /*04c4*/ 	.word	0x00003b00
        /*04c8*/ 	.word	0x000000ff
        /*04cc*/ 	.word	0x00000008
        /*04d0*/ 	.short	0x010a
        /*04d2*/ 	.byte	0x05
	.zero		1


	//   ....[62]....
        /*04d4*/ 	.word	0x00003b20
        /*04d8*/ 	.word	0x000000ff
        /*04dc*/ 	.word	0x00000008
        /*04e0*/ 	.short	0x010a
        /*04e2*/ 	.byte	0x05
	.zero		1


	//   ....[63]....
        /*04e4*/ 	.word	0x00003be0
        /*04e8*/ 	.word	0x000000ff
        /*04ec*/ 	.word	0x00000000
        /*04f0*/ 	.short	0x0101
        /*04f2*/ 	.byte	0x04
	.zero		1


	//   ....[64]....
        /*04f4*/ 	.word	0x00003f70
        /*04f8*/ 	.word	0x000000ff
        /*04fc*/ 	.word	0x000000e0
        /*0500*/ 	.short	0x010a
        /*0502*/ 	.byte	0x14
	.zero		1


	//   ....[65]....
        /*0504*/ 	.word	0x00004010
        /*0508*/ 	.word	0x000000ff
        /*050c*/ 	.word	0x00000000
        /*0510*/ 	.short	0x0101
        /*0512*/ 	.byte	0x22
	.zero		1


	//   ....[66]....
        /*0514*/ 	.word	0x00004050
        /*0518*/ 	.word	0x000000ff
        /*051c*/ 	.word	0x00000100
        /*0520*/ 	.short	0x010a
        /*0522*/ 	.byte	0x19
	.zero		1


	//   ....[67]....
        /*0524*/ 	.word	0x000040f0
        /*0528*/ 	.word	0x000000ff
        /*052c*/ 	.word	0x00000000
        /*0530*/ 	.short	0x010a
        /*0532*/ 	.byte	0x04
	.zero		1


	//   ....[68]....
        /*0534*/ 	.word	0x00004140
        /*0538*/ 	.word	0x000000ff
        /*053c*/ 	.word	0x00000000
        /*0540*/ 	.short	0x010a
        /*0542*/ 	.byte	0x12
	.zero		1


	//   ....[69]....
        /*0544*/ 	.word	0x00004290
        /*0548*/ 	.word	0x000000ff
        /*054c*/ 	.word	0x00000000
        /*0550*/ 	.short	0x010a
        /*0552*/ 	.byte	0x05
	.zero		1


	//   ....[70]....
        /*0554*/ 	.word	0x000045c0
        /*0558*/ 	.word	0x000000ff
        /*055c*/ 	.word	0x00000000
        /*0560*/ 	.short	0x010a
        /*0562*/ 	.byte	0x04
	.zero		1


	//   ....[71]....
        /*0564*/ 	.word	0x00004660
        /*0568*/ 	.word	0x00000000
        /*056c*/ 	.word	0x00000000
        /*0570*/ 	.short	0x010a
        /*0572*/ 	.byte	0xff
	.zero		1


	//   ....[72]....
        /*0574*/ 	.word	0x000046a0
        /*0578*/ 	.word	0x00000000
        /*057c*/ 	.word	0x00000000
        /*0580*/ 	.short	0x010a
        /*0582*/ 	.byte	0xff
	.zero		1


	//   ....[73]....
        /*0584*/ 	.word	0x00004710
        /*0588*/ 	.word	0x000000ff
        /*058c*/ 	.word	0x00000000
        /*0590*/ 	.short	0x0101
        /*0592*/ 	.byte	0x04
	.zero		1


	//   ....[74]....
        /*0594*/ 	.word	0x00004750
        /*0598*/ 	.word	0x000000ff
        /*059c*/ 	.word	0x00000110
        /*05a0*/ 	.short	0x010a
        /*05a2*/ 	.byte	0x14
	.zero		1


	//   ....[75]....
        /*05a4*/ 	.word	0x000047c0
        /*05a8*/ 	.word	0x000000ff
        /*05ac*/ 	.word	0x00000000
        /*05b0*/ 	.short	0x0101
        /*05b2*/ 	.byte	0x04
	.zero		1


	//   ....[76]....
        /*05b4*/ 	.word	0x00004cb0
        /*05b8*/ 	.word	0x000000ff
        /*05bc*/ 	.word	0x000000e0
        /*05c0*/ 	.short	0x010a
        /*05c2*/ 	.byte	0x18
	.zero		1


	//   ....[77]....
        /*05c4*/ 	.word	0x00004d50
        /*05c8*/ 	.word	0x000000ff
        /*05cc*/ 	.word	0x00000000
        /*05d0*/ 	.short	0x0101
        /*05d2*/ 	.byte	0x1f
	.zero		1


	//   ....[78]....
        /*05d4*/ 	.word	0x00005290
        /*05d8*/ 	.word	0x000000ff
        /*05dc*/ 	.word	0x000000d8
        /*05e0*/ 	.short	0x010a
        /*05e2*/ 	.byte	0x18
	.zero		1


	//   ....[79]....
        /*05e4*/ 	.word	0x00005480
        /*05e8*/ 	.word	0x000000ff
        /*05ec*/ 	.word	0x000000b8
        /*05f0*/ 	.short	0x010a
        /*05f2*/ 	.byte	0x07
	.zero		1


	//   ....[80]....
        /*05f4*/ 	.word	0x000057e0
        /*05f8*/ 	.word	0x000000ff
        /*05fc*/ 	.word	0x000000a0
        /*0600*/ 	.short	0x010b
        /*0602*/ 	.byte	0x07
	.zero		1


	//   ....[81]....
        /*0604*/ 	.word	0x000057f0
        /*0608*/ 	.word	0x000000ff
        /*060c*/ 	.word	0x00000000
        /*0610*/ 	.short	0x0101
        /*0612*/ 	.byte	0x06
	.zero		1


	//   ....[82]....
        /*0614*/ 	.word	0x00005800
        /*0618*/ 	.word	0x000000ff
        /*061c*/ 	.word	0x000000b8
        /*0620*/ 	.short	0x010a
        /*0622*/ 	.byte	0x04
	.zero		1


	//   ....[83]....
        /*0624*/ 	.word	0x00005a30
        /*0628*/ 	.word	0x000000ff
        /*062c*/ 	.word	0x000000a0
        /*0630*/ 	.short	0x010b
        /*0632*/ 	.byte	0x04
	.zero		1


	//   ....[84]....
        /*0634*/ 	.word	0x00005a40
        /*0638*/ 	.word	0x000000ff
        /*063c*/ 	.word	0x00000000
        /*0640*/ 	.short	0x0101
        /*0642*/ 	.byte	0x05
	.zero		1


	//   ....[85]....
        /*0644*/ 	.word	0x00005a90
        /*0648*/ 	.word	0x000000ff
        /*064c*/ 	.word	0x00000000
        /*0650*/ 	.short	0x010a
        /*0652*/ 	.byte	0x04
	.zero		1


	//   ....[86]....
        /*0654*/ 	.word	0x00005b20
        /*0658*/ 	.word	0x000000ff
        /*065c*/ 	.word	0x00000000
        /*0660*/ 	.short	0x010a
        /*0662*/ 	.byte	0x05
	.zero		1


	//   ....[87]....
        /*0664*/ 	.word	0x00005bc0
        /*0668*/ 	.word	0x00000000
        /*066c*/ 	.word	0x00000000
        /*0670*/ 	.short	0x010a
        /*0672*/ 	.byte	0xff
	.zero		1


	//   ....[88]....
        /*0674*/ 	.word	0x00005f20
        /*0678*/ 	.word	0x000000ff
        /*067c*/ 	.word	0x000000e0
        /*0680*/ 	.short	0x010a
        /*0682*/ 	.byte	0x32
	.zero		1


	//   ....[89]....
        /*0684*/ 	.word	0x00005ff0
        /*0688*/ 	.word	0x000000ff
        /*068c*/ 	.word	0x00000000
        /*0690*/ 	.short	0x0101
        /*0692*/ 	.byte	0x04
	.zero		1


	//   ....[90]....
        /*0694*/ 	.word	0x00006ca0
        /*0698*/ 	.word	0x00000000
        /*069c*/ 	.word	0x000000a0
        /*06a0*/ 	.short	0x010a
        /*06a2*/ 	.byte	0xff
	.zero		1


	//   ....[91]....
        /*06a4*/ 	.word	0x00006da0
        /*06a8*/ 	.word	0x0000006c
        /*06ac*/ 	.word	0x000000f0
        /*06b0*/ 	.short	0x010a
        /*06b2*/ 	.byte	0xff
	.zero		1


	//   ....[92]....
        /*06b4*/ 	.word	0x00006fc0
        /*06b8*/ 	.word	0x00000000
        /*06bc*/ 	.word	0x000000a0
        /*06c0*/ 	.short	0x010a
        /*06c2*/ 	.byte	0xff
	.zero		1


	//   ....[93]....
        /*06c4*/ 	.word	0x000070f0
        /*06c8*/ 	.word	0x0000006c
        /*06cc*/ 	.word	0x000000f0
        /*06d0*/ 	.short	0x010a
        /*06d2*/ 	.byte	0xff
	.zero		1


	//   ....[94]....
        /*06d4*/ 	.word	0x00007c40
        /*06d8*/ 	.word	0x00000000
        /*06dc*/ 	.word	0x00000000
        /*06e0*/ 	.short	0x0101
        /*06e2*/ 	.byte	0xff
	.zero		1


	//   ....[95]....
        /*06e4*/ 	.word	0x00007c50
        /*06e8*/ 	.word	0x00000003
        /*06ec*/ 	.word	0x000000a0
        /*06f0*/ 	.short	0x010a
        /*06f2*/ 	.byte	0xff
	.zero		1


	//   ....[96]....
        /*06f4*/ 	.word	0x00007d20
        /*06f8*/ 	.word	0x00000003
        /*06fc*/ 	.word	0x000000a0
        /*0700*/ 	.short	0x010a
        /*0702*/ 	.byte	0xff
	.zero		1


	//   ....[97]....
        /*0704*/ 	.word	0x00007ff0
        /*0708*/ 	.word	0x0000006c
        /*070c*/ 	.word	0x00000000
        /*0710*/ 	.short	0x0101
        /*0712*/ 	.byte	0xff
	.zero		1


	//   ....[98]....
        /*0714*/ 	.word	0x000089e0
        /*0718*/ 	.word	0x00000002
        /*071c*/ 	.word	0x00000000
        /*0720*/ 	.short	0x0101
        /*0722*/ 	.byte	0xff
	.zero		1


	//   ....[99]....
        /*0724*/ 	.word	0x00008c70
        /*0728*/ 	.word	0x000000ff
        /*072c*/ 	.word	0x00000000
        /*0730*/ 	.short	0x0101
        /*0732*/ 	.byte	0x04
	.zero		1


	//   ....[100]....
        /*0734*/ 	.word	0x00008ca0
        /*0738*/ 	.word	0x00000000
        /*073c*/ 	.word	0x00000050
        /*0740*/ 	.short	0x010a
        /*0742*/ 	.byte	0xff
	.zero		1


	//   ....[101]....
        /*0744*/ 	.word	0x00008d00
        /*0748*/ 	.word	0x00000000
        /*074c*/ 	.word	0x00000050
        /*0750*/ 	.short	0x010a
        /*0752*/ 	.byte	0xff
	.zero		1


	//   ....[102]....
        /*0754*/ 	.word	0x00008d60
        /*0758*/ 	.word	0x00000000
        /*075c*/ 	.word	0x000000e0
        /*0760*/ 	.short	0x010a
        /*0762*/ 	.byte	0xff
	.zero		1


	//   ....[103]....
        /*0764*/ 	.word	0x00008dc0
        /*0768*/ 	.word	0x00000000
        /*076c*/ 	.word	0x00000000
        /*0770*/ 	.short	0x010a
        /*0772*/ 	.byte	0xff
	.zero		1


	//   ....[104]....
        /*0774*/ 	.word	0x00008e20
        /*0778*/ 	.word	0x00000000
        /*077c*/ 	.word	0x00000000
        /*0780*/ 	.short	0x010a
        /*0782*/ 	.byte	0xff
	.zero		1


	//   ....[105]....
        /*0784*/ 	.word	0x00008e80
        /*0788*/ 	.word	0x00000000
        /*078c*/ 	.word	0x00000000
        /*0790*/ 	.short	0x010a
        /*0792*/ 	.byte	0xff
	.zero		1


	//   ....[106]....
        /*0794*/ 	.word	0x00008ee0
        /*0798*/ 	.word	0x00000000
        /*079c*/ 	.word	0x00000000
        /*07a0*/ 	.short	0x010a
        /*07a2*/ 	.byte	0xff
	.zero		1


	//   ....[107]....
        /*07a4*/ 	.word	0x00008f40
        /*07a8*/ 	.word	0x00000000
        /*07ac*/ 	.word	0x00000000
        /*07b0*/ 	.short	0x010a
        /*07b2*/ 	.byte	0xff
	.zero		1


	//   ....[108]....
        /*07b4*/ 	.word	0x00008fa0
        /*07b8*/ 	.word	0x00000000
        /*07bc*/ 	.word	0x00000000
        /*07c0*/ 	.short	0x010a
        /*07c2*/ 	.byte	0xff
	.zero		1


	//   ....[109]....
        /*07c4*/ 	.word	0x00009000
        /*07c8*/ 	.word	0x00000000
        /*07cc*/ 	.word	0x00000000
        /*07d0*/ 	.short	0x010a
        /*07d2*/ 	.byte	0xff
	.zero		1


	//   ....[110]....
        /*07d4*/ 	.word	0x00009060
        /*07d8*/ 	.word	0x00000000
        /*07dc*/ 	.word	0x00000000
        /*07e0*/ 	.short	0x010a
        /*07e2*/ 	.byte	0xff
	.zero		1


	//   ....[111]....
        /*07e4*/ 	.word	0x000090c0
        /*07e8*/ 	.word	0x00000000
        /*07ec*/ 	.word	0x00000000
        /*07f0*/ 	.short	0x010a
        /*07f2*/ 	.byte	0xff
	.zero		1


	//   ....[112]....
        /*07f4*/ 	.word	0x00009120
        /*07f8*/ 	.word	0x00000004
        /*07fc*/ 	.word	0x000000e8
        /*0800*/ 	.short	0x010a
        /*0802*/ 	.byte	0xff
	.zero		1


	//   ....[113]....
        /*0804*/ 	.word	0x00009180
        /*0808*/ 	.word	0x00000004
        /*080c*/ 	.word	0x000000e0
        /*0810*/ 	.short	0x010a
        /*0812*/ 	.byte	0xff
	.zero		1


	//   ....[114]....
        /*0814*/ 	.word	0x000091e0
        /*0818*/ 	.word	0x00000005
        /*081c*/ 	.word	0x00000008
        /*0820*/ 	.short	0x010a
        /*0822*/ 	.byte	0xff
	.zero		1


	//   ....[115]....
        /*0824*/ 	.word	0x000092d0
        /*0828*/ 	.word	0x00000003
        /*082c*/ 	.word	0x00000008
        /*0830*/ 	.short	0x010a
        /*0832*/ 	.byte	0xff
	.zero		1


	//   ....[116]....
        /*0834*/ 	.word	0x00009330
        /*0838*/ 	.word	0x00000004
        /*083c*/ 	.word	0x000000e0
        /*0840*/ 	.short	0x010a
        /*0842*/ 	.byte	0xff
	.zero		1


	//   ....[117]....
        /*0844*/ 	.word	0x00009390
        /*0848*/ 	.word	0x00000004
        /*084c*/ 	.word	0x00000100
        /*0850*/ 	.short	0x010a
        /*0852*/ 	.byte	0xff
	.zero		1


	//   ....[118]....
        /*0854*/ 	.word	0x000093f0
        /*0858*/ 	.word	0x00000004
        /*085c*/ 	.word	0x00000000
        /*0860*/ 	.short	0x010a
        /*0862*/ 	.byte	0xff
	.zero		1


	//   ....[119]....
        /*0864*/ 	.word	0x00009450
        /*0868*/ 	.word	0x00000000
        /*086c*/ 	.word	0x00000000
        /*0870*/ 	.short	0x010a
        /*0872*/ 	.byte	0xff
	.zero		1


	//   ....[120]....
        /*0874*/ 	.word	0x000094b0
        /*0878*/ 	.word	0x00000000
        /*087c*/ 	.word	0x00000110
        /*0880*/ 	.short	0x010a
        /*0882*/ 	.byte	0xff
	.zero		1


	//   ....[121]....
        /*0884*/ 	.word	0x00009510
        /*0888*/ 	.word	0x00000000
        /*088c*/ 	.word	0x000000e0
        /*0890*/ 	.short	0x010a
        /*0892*/ 	.byte	0xff
	.zero		1


	//   ....[122]....
        /*0894*/ 	.word	0x00009570
        /*0898*/ 	.word	0x00000000
        /*089c*/ 	.word	0x000000d8
        /*08a0*/ 	.short	0x010a
        /*08a2*/ 	.byte	0xff
	.zero		1


	//   ....[123]....
        /*08a4*/ 	.word	0x000095d0
        /*08a8*/ 	.word	0x00000002
        /*08ac*/ 	.word	0x000000b8
        /*08b0*/ 	.short	0x010a
        /*08b2*/ 	.byte	0xff
	.zero		1


	//   ....[124]....
        /*08b4*/ 	.word	0x00009630
        /*08b8*/ 	.word	0x00000000
        /*08bc*/ 	.word	0x000000b8
        /*08c0*/ 	.short	0x010a
        /*08c2*/ 	.byte	0xff
	.zero		1


	//   ....[125]....
        /*08c4*/ 	.word	0x00009690
        /*08c8*/ 	.word	0x00000000
        /*08cc*/ 	.word	0x00000000
        /*08d0*/ 	.short	0x010a
        /*08d2*/ 	.byte	0xff
	.zero		1


	//   ....[126]....
        /*08d4*/ 	.word	0x000096f0
        /*08d8*/ 	.word	0x00000000
        /*08dc*/ 	.word	0x00000000
        /*08e0*/ 	.short	0x010a
        /*08e2*/ 	.byte	0xff
	.zero		1


	//   ....[127]....
        /*08e4*/ 	.word	0x00009750
        /*08e8*/ 	.word	0x00000000
        /*08ec*/ 	.word	0x000000e0
        /*08f0*/ 	.short	0x010a
        /*08f2*/ 	.byte	0xff
	.zero		1


	//   ....[128]....
        /*08f4*/ 	.word	0x000097a0
        /*08f8*/ 	.word	0x00000000
        /*08fc*/ 	.word	0x000000a0
        /*0900*/ 	.short	0x010a
        /*0902*/ 	.byte	0xff
	.zero		1


	//   ....[129]....
        /*0904*/ 	.word	0x000097f0
        /*0908*/ 	.word	0x0000006c
        /*090c*/ 	.word	0x000000f0
        /*0910*/ 	.short	0x010a
        /*0912*/ 	.byte	0xff
	.zero		1


	//   ....[130]....
        /*0914*/ 	.word	0x00009840
        /*0918*/ 	.word	0x00000003
        /*091c*/ 	.word	0x000000a0
        /*0920*/ 	.short	0x010a
        /*0922*/ 	.byte	0xff
	.zero		1


	//----- nvinfo : EIATTR_NUM_MBARRIERS
	.align		4
.L_47:
        /*0924*/ 	.byte	0x03, 0x38
        /*0926*/ 	.short	0x0023


	//----- nvinfo : EIATTR_EXIT_INSTR_OFFSETS
	.align		4
        /*0928*/ 	.byte	0x04, 0x1c
        /*092a*/ 	.short	(.L_49 - .L_48)


	//   ....[0]....
.L_48:
        /*092c*/ 	.word	0x00003420


	//   ....[1]....
        /*0930*/ 	.word	0x000036d0


	//   ....[2]....
        /*0934*/ 	.word	0x00003730


	//   ....[3]....
        /*0938*/ 	.word	0x000049e0


	//   ....[4]....
        /*093c*/ 	.word	0x00005bf0


	//   ....[5]....
        /*0940*/ 	.word	0x00005c30


	//   ....[6]....
        /*0944*/ 	.word	0x00008b50


	//   ....[7]....
        /*0948*/ 	.word	0x00008bd0


	//   ....[8]....
        /*094c*/ 	.word	0x00008c00


	//   ....[9]....
        /*0950*/ 	.word	0x00008c80


	//----- nvinfo : EIATTR_MAX_THREADS
	.align		4
.L_49:
        /*0954*/ 	.byte	0x04, 0x05
        /*0956*/ 	.short	(.L_51 - .L_50)
.L_50:
        /*0958*/ 	.word	0x00000100
        /*095c*/ 	.word	0x00000001
        /*0960*/ 	.word	0x00000001


	//----- nvinfo : EIATTR_CRS_STACK_SIZE
	.align		4
.L_51:
        /*0964*/ 	.byte	0x04, 0x1e
        /*0966*/ 	.short	(.L_53 - .L_52)
.L_52:
        /*0968*/ 	.word	0x00000000


	//----- nvinfo : EIATTR_CBANK_PARAM_SIZE
	.align		4
.L_53:
        /*096c*/ 	.byte	0x03, 0x19
        /*096e*/ 	.short	0x0900


	//----- nvinfo : EIATTR_PARAM_CBANK
	.align		4
        /*0970*/ 	.byte	0x04, 0x0a
        /*0972*/ 	.short	(.L_55 - .L_54)
	.align		4
.L_54:
        /*0974*/ 	.word	index@(.nv.constant0._ZN7cutlass13device_kernelINS_4conv6kernel13ConvUniversalINS1_16ConvProblemShapeILNS1_8OperatorE1ELi3EEENS1_10collective14CollectiveConvINS1_47MainloopSm100TmaUmmaWarpSpecializedImplicitGemmILS5_1ELi10ELi3ELi1ELi2EN4cute5tupleIJNSA_1CILi2EEENSC_ILi1EEESE_EEEEENSB_IJNSC_ILi256EEENSC_ILi64EEENSB_IJSI_EEEEEENS_6half_tESL_NSA_8TiledMMAINSA_8MMA_AtomIJNSA_26SM100_MMA_F16BF16_2x1SM_SSISL_SL_fLi256ELi64ELNSA_4UMMA5MajorE0ELSQ_1ELNSP_7ScaleInE0ELSR_0EEEEEENSA_6LayoutINSB_IJSE_SE_SE_EEENSB_IJNSC_ILi0EEESW_SW_EEEEENSB_IJNSA_10UnderscoreESZ_SZ_EEEEENS7_6detail27Sm100ImplicitGemmTileTraitsINSA_25SM100_TMA_2SM_LOAD_IM2COLENSA_14ComposedLayoutINSA_7SwizzleILi3ELi4ELi3EEENSA_18smem_ptr_flag_bitsILi16EEENSU_INSB_IJNSC_ILi8EEESI_EEENSB_IJSI_SE_EEEEEEEvEENS13_INSA_18SM100_TMA_2SM_LOADENS15_INS16_ILi2ELi4ELi3EEES19_NSU_INSB_IJNSC_ILi32EEES1A_EEENSB_IJSE_S1I_EEEEEEEvEEEENS_8epilogue10collective18CollectiveEpilogueINS1P_23Sm100TmaWarpSpecializedILi3ELi2ELi32ELb1ELb0EEEJNSB_IJNSC_ILi128EEESI_SJ_EEENSB_IJNSU_IS1U_SE_EENSU_IS1I_SE_EEEEESL_NSB_IJNSB_IJllllEEESE_SW_EEESL_S20_NS1P_6fusion15FusionCallbacksIS1T_NS21_17LinearCombinationISL_fSL_fLNS_15FloatRoundStyleE2EEES1V_S1Y_JEEENSA_5SM1004TMEM4LOAD26SM100_TMEM_LOAD_32dp32b32xENSA_20SM90_TMA_LOAD_IM2COLENS15_IS1H_S19_NSU_INSB_IJS1A_S1I_EEENSB_IJS1I_SE_EEEEEEENSA_39AutoVectorizingCopyWithAssumedAlignmentILi128EEENSA_21SM90_TMA_STORE_IM2COLES2F_S2H_S2H_EEEvvEEEEvNT_6ParamsE)
        /*0978*/ 	.short	0x0380
        /*097a*/ 	.short	0x0900


	//----- nvinfo : EIATTR_SW_WAR
	.align		4
.L_55:
        /*097c*/ 	.byte	0x04, 0x36
        /*097e*/ 	.short	(.L_57 - .L_56)
.L_56:
        /*0980*/ 	.word	0x00000008
.L_57:


//--------------------- .nv.callgraph             --------------------------
	.section	.nv.callgraph,"",@"SHT_CUDA_CALLGRAPH"
	.align	4
	.sectionentsize	8
	.align		4
        /*0000*/ 	.word	0x00000000
	.align		4
        /*0004*/ 	.word	0xffffffff
	.align		4
        /*0008*/ 	.word	index@(_ZN7cutlass13device_kernelINS_4conv6kernel13ConvUniversalINS1_16ConvProblemShapeILNS1_8OperatorE1ELi3EEENS1_10collective14CollectiveConvINS1_47MainloopSm100TmaUmmaWarpSpecializedImplicitGemmILS5_1ELi10ELi3ELi1ELi2EN4cute5tupleIJNSA_1CILi2EEENSC_ILi1EEESE_EEEEENSB_IJNSC_ILi256EEENSC_ILi64EEENSB_IJSI_EEEEEENS_6half_tESL_NSA_8TiledMMAINSA_8MMA_AtomIJNSA_26SM100_MMA_F16BF16_2x1SM_SSISL_SL_fLi256ELi64ELNSA_4UMMA5MajorE0ELSQ_1ELNSP_7ScaleInE0ELSR_0EEEEEENSA_6LayoutINSB_IJSE_SE_SE_EEENSB_IJNSC_ILi0EEESW_SW_EEEEENSB_IJNSA_10UnderscoreESZ_SZ_EEEEENS7_6detail27Sm100ImplicitGemmTileTraitsINSA_25SM100_TMA_2SM_LOAD_IM2COLENSA_14ComposedLayoutINSA_7SwizzleILi3ELi4ELi3EEENSA_18smem_ptr_flag_bitsILi16EEENSU_INSB_IJNSC_ILi8EEESI_EEENSB_IJSI_SE_EEEEEEEvEENS13_INSA_18SM100_TMA_2SM_LOADENS15_INS16_ILi2ELi4ELi3EEES19_NSU_INSB_IJNSC_ILi32EEES1A_EEENSB_IJSE_S1I_EEEEEEEvEEEENS_8epilogue10collective18CollectiveEpilogueINS1P_23Sm100TmaWarpSpecializedILi3ELi2ELi32ELb1ELb0EEEJNSB_IJNSC_ILi128EEESI_SJ_EEENSB_IJNSU_IS1U_SE_EENSU_IS1I_SE_EEEEESL_NSB_IJNSB_IJllllEEESE_SW_EEESL_S20_NS1P_6fusion15FusionCallbacksIS1T_NS21_17LinearCombinationISL_fSL_fLNS_15FloatRoundStyleE2EEES1V_S1Y_JEEENSA_5SM1004TMEM4LOAD26SM100_TMEM_LOAD_32dp32b32xENSA_20SM90_TMA_LOAD_IM2COLENS15_IS1H_S19_NSU_INSB_IJS1A_S1I_EEENSB_IJS1I_SE_EEEEEEENSA_39AutoVectorizingCopyWithAssumedAlignmentILi128EEENSA_21SM90_TMA_STORE_IM2COLES2F_S2H_S2H_EEEvvEEEEvNT_6ParamsE)
	.align		4
        /*000c*/ 	.word	index@(__assertfail)
	.align		4
        /*0010*/ 	.word	0x00000000
	.align		4
        /*0014*/ 	.word	0xfffffffe
	.align		4
        /*0018*/ 	.word	0x00000000
	.align		4
        /*001c*/ 	.word	0xfffffffd
	.align		4
        /*0020*/ 	.word	0x00000000
	.align		4
        /*0024*/ 	.word	0xfffffffc


//--------------------- .nv.constant4             --------------------------
	.section	.nv.constant4,"a",@progbits
	.align	8
	.align		8
.nv.constant4:
        /*0000*/ 	.dword	__assertfail
	.align		8
        /*0008*/ 	.dword	__unnamed_1
	.align		8
        /*0010*/ 	.dword	__unnamed_2
	.align		8
        /*0018*/ 	.dword	_ZN39_INTERNAL_20ce9467_4_k_cu_2328d1e6_31924cuda3std3__45__cpo5beginE
	.align		8
        /*0020*/ 	.dword	_ZN39_INTERNAL_20ce9467_4_k_cu_2328d1e6_31924cuda3std3__45__cpo3endE
	.align		8
        /*0028*/ 	.dword	_ZN39_INTERNAL_20ce9467_4_k_cu_2328d1e6_31924cuda3std3__45__cpo6cbeginE
	.align		8
        /*0030*/ 	.dword	_ZN39_INTERNAL_20ce9467_4_k_cu_2328d1e6_31924cuda3std3__45__cpo4cendE
	.align		8
        /*0038*/ 	.dword	_ZN39_INTERNAL_20ce9467_4_k_cu_2328d1e6_31924cuda3std3__441_GLOBAL__N__20ce9467_4_k_cu_2328d1e6_31926ignoreE
	.align		8
        /*0040*/ 	.dword	_ZN39_INTERNAL_20ce9467_4_k_cu_2328d1e6_31924cuda3std3__419piecewise_constructE
	.align		8
        /*0048*/ 	.dword	_ZN39_INTERNAL_20ce9467_4_k_cu_2328d1e6_31924cuda3std3__48in_placeE
	.align		8
        /*0050*/ 	.dword	_ZN39_INTERNAL_20ce9467_4_k_cu_2328d1e6_31924cuda3std6ranges3__45__cpo4swapE
	.align		8
        /*0058*/ 	.dword	_ZN39_INTERNAL_20ce9467_4_k_cu_2328d1e6_31924cuda3std6ranges3__45__cpo9iter_moveE
	.align		8
        /*0060*/ 	.dword	_ZN39_INTERNAL_20ce9467_4_k_cu_2328d1e6_31924cute7productE
	.align		8
        /*0068*/ 	.dword	_ZN39_INTERNAL_20ce9467_4_k_cu_2328d1e6_31924cute1_E
	.align		8
        /*0070*/ 	.dword	$str$27
	.align		8
        /*0078*/ 	.dword	$str$28
	.align		8
        /*0080*/ 	.dword	$str$29
	.align		8
        /*0088*/ 	.dword	$str$30


//--------------------- .text._ZN7cutlass13device_kernelINS_4conv6kernel13ConvUniversalINS1_16ConvProblemShapeILNS1_8OperatorE1ELi3EEENS1_10collective14CollectiveConvINS1_47MainloopSm100TmaUmmaWarpSpecializedImplicitGemmILS5_1ELi10ELi3ELi1ELi2EN4cute5tupleIJNSA_1CILi2EEENSC_ILi1EEESE_EEEEENSB_IJNSC_ILi256EEENSC_ILi64EEENSB_IJSI_EEEEEENS_6half_tESL_NSA_8TiledMMAINSA_8MMA_AtomIJNSA_26SM100_MMA_F16BF16_2x1SM_SSISL_SL_fLi256ELi64ELNSA_4UMMA5MajorE0ELSQ_1ELNSP_7ScaleInE0ELSR_0EEEEEENSA_6LayoutINSB_IJSE_SE_SE_EEENSB_IJNSC_ILi0EEESW_SW_EEEEENSB_IJNSA_10UnderscoreESZ_SZ_EEEEENS7_6detail27Sm100ImplicitGemmTileTraitsINSA_25SM100_TMA_2SM_LOAD_IM2COLENSA_14ComposedLayoutINSA_7SwizzleILi3ELi4ELi3EEENSA_18smem_ptr_flag_bitsILi16EEENSU_INSB_IJNSC_ILi8EEESI_EEENSB_IJSI_SE_EEEEEEEvEENS13_INSA_18SM100_TMA_2SM_LOADENS15_INS16_ILi2ELi4ELi3EEES19_NSU_INSB_IJNSC_ILi32EEES1A_EEENSB_IJSE_S1I_EEEEEEEvEEEENS_8epilogue10collective18CollectiveEpilogueINS1P_23Sm100TmaWarpSpecializedILi3ELi2ELi32ELb1ELb0EEEJNSB_IJNSC_ILi128EEESI_SJ_EEENSB_IJNSU_IS1U_SE_EENSU_IS1I_SE_EEEEESL_NSB_IJNSB_IJllllEEESE_SW_EEESL_S20_NS1P_6fusion15FusionCallbacksIS1T_NS21_17LinearCombinationISL_fSL_fLNS_15FloatRoundStyleE2EEES1V_S1Y_JEEENSA_5SM1004TMEM4LOAD26SM100_TMEM_LOAD_32dp32b32xENSA_20SM90_TMA_LOAD_IM2COLENS15_IS1H_S19_NSU_INSB_IJS1A_S1I_EEENSB_IJS1I_SE_EEEEEEENSA_39AutoVectorizingCopyWithAssumedAlignmentILi128EEENSA_21SM90_TMA_STORE_IM2COLES2F_S2H_S2H_EEEvvEEEEvNT_6ParamsE --------------------------
	.section	.text._ZN7cutlass13device_kernelINS_4conv6kernel13ConvUniversalINS1_16ConvProblemShapeILNS1_8OperatorE1ELi3EEENS1_10collective14CollectiveConvINS1_47MainloopSm100TmaUmmaWarpSpecializedImplicitGemmILS5_1ELi10ELi3ELi1ELi2EN4cute5tupleIJNSA_1CILi2EEENSC_ILi1EEESE_EEEEENSB_IJNSC_ILi256EEENSC_ILi64EEENSB_IJSI_EEEEEENS_6half_tESL_NSA_8TiledMMAINSA_8MMA_AtomIJNSA_26SM100_MMA_F16BF16_2x1SM_SSISL_SL_fLi256ELi64ELNSA_4UMMA5MajorE0ELSQ_1ELNSP_7ScaleInE0ELSR_0EEEEEENSA_6LayoutINSB_IJSE_SE_SE_EEENSB_IJNSC_ILi0EEESW_SW_EEEEENSB_IJNSA_10UnderscoreESZ_SZ_EEEEENS7_6detail27Sm100ImplicitGemmTileTraitsINSA_25SM100_TMA_2SM_LOAD_IM2COLENSA_14ComposedLayoutINSA_7SwizzleILi3ELi4ELi3EEENSA_18smem_ptr_flag_bitsILi16EEENSU_INSB_IJNSC_ILi8EEESI_EEENSB_IJSI_SE_EEEEEEEvEENS13_INSA_18SM100_TMA_2SM_LOADENS15_INS16_ILi2ELi4ELi3EEES19_NSU_INSB_IJNSC_ILi32EEES1A_EEENSB_IJSE_S1I_EEEEEEEvEEEENS_8epilogue10collective18CollectiveEpilogueINS1P_23Sm100TmaWarpSpecializedILi3ELi2ELi32ELb1ELb0EEEJNSB_IJNSC_ILi128EEESI_SJ_EEENSB_IJNSU_IS1U_SE_EENSU_IS1I_SE_EEEEESL_NSB_IJNSB_IJllllEEESE_SW_EEESL_S20_NS1P_6fusion15FusionCallbacksIS1T_NS21_17LinearCombinationISL_fSL_fLNS_15FloatRoundStyleE2EEES1V_S1Y_JEEENSA_5SM1004TMEM4LOAD26SM100_TMEM_LOAD_32dp32b32xENSA_20SM90_TMA_LOAD_IM2COLENS15_IS1H_S19_NSU_INSB_IJS1A_S1I_EEENSB_IJS1I_SE_EEEEEEENSA_39AutoVectorizingCopyWithAssumedAlignmentILi128EEENSA_21SM90_TMA_STORE_IM2COLES2F_S2H_S2H_EEEvvEEEEvNT_6ParamsE,"ax",@progbits
	.align	128
.text._ZN7cutlass13device_kernelINS_4conv6kernel13ConvUniversalINS1_16ConvProblemShapeILNS1_8OperatorE1ELi3EEENS1_10collective14CollectiveConvINS1_47MainloopSm100TmaUmmaWarpSpecializedImplicitGemmILS5_1ELi10ELi3ELi1ELi2EN4cute5tupleIJNSA_1CILi2EEENSC_ILi1EEESE_EEEEENSB_IJNSC_ILi256EEENSC_ILi64EEENSB_IJSI_EEEEEENS_6half_tESL_NSA_8TiledMMAINSA_8MMA_AtomIJNSA_26SM100_MMA_F16BF16_2x1SM_SSISL_SL_fLi256ELi64ELNSA_4UMMA5MajorE0ELSQ_1ELNSP_7ScaleInE0ELSR_0EEEEEENSA_6LayoutINSB_IJSE_SE_SE_EEENSB_IJNSC_ILi0EEESW_SW_EEEEENSB_IJNSA_10UnderscoreESZ_SZ_EEEEENS7_6detail27Sm100ImplicitGemmTileTraitsINSA_25SM100_TMA_2SM_LOAD_IM2COLENSA_14ComposedLayoutINSA_7SwizzleILi3ELi4ELi3EEENSA_18smem_ptr_flag_bitsILi16EEENSU_INSB_IJNSC_ILi8EEESI_EEENSB_IJSI_SE_EEEEEEEvEENS13_INSA_18SM100_TMA_2SM_LOADENS15_INS16_ILi2ELi4ELi3EEES19_NSU_INSB_IJNSC_ILi32EEES1A_EEENSB_IJSE_S1I_EEEEEEEvEEEENS_8epilogue10collective18CollectiveEpilogueINS1P_23Sm100TmaWarpSpecializedILi3ELi2ELi32ELb1ELb0EEEJNSB_IJNSC_ILi128EEESI_SJ_EEENSB_IJNSU_IS1U_SE_EENSU_IS1I_SE_EEEEESL_NSB_IJNSB_IJllllEEESE_SW_EEESL_S20_NS1P_6fusion15FusionCallbacksIS1T_NS21_17LinearCombinationISL_fSL_fLNS_15FloatRoundStyleE2EEES1V_S1Y_JEEENSA_5SM1004TMEM4LOAD26SM100_TMEM_LOAD_32dp32b32xENSA_20SM90_TMA_LOAD_IM2COLENS15_IS1H_S19_NSU_INSB_IJS1A_S1I_EEENSB_IJS1I_SE_EEEEEEENSA_39AutoVectorizingCopyWithAssumedAlignmentILi128EEENSA_21SM90_TMA_STORE_IM2COLES2F_S2H_S2H_EEEvvEEEEvNT_6ParamsE:
        .type           _ZN7cutlass13device_kernelINS_4conv6kernel13ConvUniversalINS1_16ConvProblemShapeILNS1_8OperatorE1ELi3EEENS1_10collective14CollectiveConvINS1_47MainloopSm100TmaUmmaWarpSpecializedImplicitGemmILS5_1ELi10ELi3ELi1ELi2EN4cute5tupleIJNSA_1CILi2EEENSC_ILi1EEESE_EEEEENSB_IJNSC_ILi256EEENSC_ILi64EEENSB_IJSI_EEEEEENS_6half_tESL_NSA_8TiledMMAINSA_8MMA_AtomIJNSA_26SM100_MMA_F16BF16_2x1SM_SSISL_SL_fLi256ELi64ELNSA_4UMMA5MajorE0ELSQ_1ELNSP_7ScaleInE0ELSR_0EEEEEENSA_6LayoutINSB_IJSE_SE_SE_EEENSB_IJNSC_ILi0EEESW_SW_EEEEENSB_IJNSA_10UnderscoreESZ_SZ_EEEEENS7_6detail27Sm100ImplicitGemmTileTraitsINSA_25SM100_TMA_2SM_LOAD_IM2COLENSA_14ComposedLayoutINSA_7SwizzleILi3ELi4ELi3EEENSA_18smem_ptr_flag_bitsILi16EEENSU_INSB_IJNSC_ILi8EEESI_EEENSB_IJSI_SE_EEEEEEEvEENS13_INSA_18SM100_TMA_2SM_LOADENS15_INS16_ILi2ELi4ELi3EEES19_NSU_INSB_IJNSC_ILi32EEES1A_EEENSB_IJSE_S1I_EEEEEEEvEEEENS_8epilogue10collective18CollectiveEpilogueINS1P_23Sm100TmaWarpSpecializedILi3ELi2ELi32ELb1ELb0EEEJNSB_IJNSC_ILi128EEESI_SJ_EEENSB_IJNSU_IS1U_SE_EENSU_IS1I_SE_EEEEESL_NSB_IJNSB_IJllllEEESE_SW_EEESL_S20_NS1P_6fusion15FusionCallbacksIS1T_NS21_17LinearCombinationISL_fSL_fLNS_15FloatRoundStyleE2EEES1V_S1Y_JEEENSA_5SM1004TMEM4LOAD26SM100_TMEM_LOAD_32dp32b32xENSA_20SM90_TMA_LOAD_IM2COLENS15_IS1H_S19_NSU_INSB_IJS1A_S1I_EEENSB_IJS1I_SE_EEEEEEENSA_39AutoVectorizingCopyWithAssumedAlignmentILi128EEENSA_21SM90_TMA_STORE_IM2COLES2F_S2H_S2H_EEEvvEEEEvNT_6ParamsE,@function
        .size           _ZN7cutlass13device_kernelINS_4conv6kernel13ConvUniversalINS1_16ConvProblemShapeILNS1_8OperatorE1ELi3EEENS1_10collective14CollectiveConvINS1_47MainloopSm100TmaUmmaWarpSpecializedImplicitGemmILS5_1ELi10ELi3ELi1ELi2EN4cute5tupleIJNSA_1CILi2EEENSC_ILi1EEESE_EEEEENSB_IJNSC_ILi256EEENSC_ILi64EEENSB_IJSI_EEEEEENS_6half_tESL_NSA_8TiledMMAINSA_8MMA_AtomIJNSA_26SM100_MMA_F16BF16_2x1SM_SSISL_SL_fLi256ELi64ELNSA_4UMMA5MajorE0ELSQ_1ELNSP_7ScaleInE0ELSR_0EEEEEENSA_6LayoutINSB_IJSE_SE_SE_EEENSB_IJNSC_ILi0EEESW_SW_EEEEENSB_IJNSA_10UnderscoreESZ_SZ_EEEEENS7_6detail27Sm100ImplicitGemmTileTraitsINSA_25SM100_TMA_2SM_LOAD_IM2COLENSA_14ComposedLayoutINSA_7SwizzleILi3ELi4ELi3EEENSA_18smem_ptr_flag_bitsILi16EEENSU_INSB_IJNSC_ILi8EEESI_EEENSB_IJSI_SE_EEEEEEEvEENS13_INSA_18SM100_TMA_2SM_LOADENS15_INS16_ILi2ELi4ELi3EEES19_NSU_INSB_IJNSC_ILi32EEES1A_EEENSB_IJSE_S1I_EEEEEEEvEEEENS_8epilogue10collective18CollectiveEpilogueINS1P_23Sm100TmaWarpSpecializedILi3ELi2ELi32ELb1ELb0EEEJNSB_IJNSC_ILi128EEESI_SJ_EEENSB_IJNSU_IS1U_SE_EENSU_IS1I_SE_EEEEESL_NSB_IJNSB_IJllllEEESE_SW_EEESL_S20_NS1P_6fusion15FusionCallbacksIS1T_NS21_17LinearCombinationISL_fSL_fLNS_15FloatRoundStyleE2EEES1V_S1Y_JEEENSA_5SM1004TMEM4LOAD26SM100_TMEM_LOAD_32dp32b32xENSA_20SM90_TMA_LOAD_IM2COLENS15_IS1H_S19_NSU_INSB_IJS1A_S1I_EEENSB_IJS1I_SE_EEEEEEENSA_39AutoVectorizingCopyWithAssumedAlignmentILi128EEENSA_21SM90_TMA_STORE_IM2COLES2F_S2H_S2H_EEEvvEEEEvNT_6ParamsE,(.L_x_184 - _ZN7cutlass13device_kernelINS_4conv6kernel13ConvUniversalINS1_16ConvProblemShapeILNS1_8OperatorE1ELi3EEENS1_10collective14CollectiveConvINS1_47MainloopSm100TmaUmmaWarpSpecializedImplicitGemmILS5_1ELi10ELi3ELi1ELi2EN4cute5tupleIJNSA_1CILi2EEENSC_ILi1EEESE_EEEEENSB_IJNSC_ILi256EEENSC_ILi64EEENSB_IJSI_EEEEEENS_6half_tESL_NSA_8TiledMMAINSA_8MMA_AtomIJNSA_26SM100_MMA_F16BF16_2x1SM_SSISL_SL_fLi256ELi64ELNSA_4UMMA5MajorE0ELSQ_1ELNSP_7ScaleInE0ELSR_0EEEEEENSA_6LayoutINSB_IJSE_SE_SE_EEENSB_IJNSC_ILi0EEESW_SW_EEEEENSB_IJNSA_10UnderscoreESZ_SZ_EEEEENS7_6detail27Sm100ImplicitGemmTileTraitsINSA_25SM100_TMA_2SM_LOAD_IM2COLENSA_14ComposedLayoutINSA_7SwizzleILi3ELi4ELi3EEENSA_18smem_ptr_flag_bitsILi16EEENSU_INSB_IJNSC_ILi8EEESI_EEENSB_IJSI_SE_EEEEEEEvEENS13_INSA_18SM100_TMA_2SM_LOADENS15_INS16_ILi2ELi4ELi3EEES19_NSU_INSB_IJNSC_ILi32EEES1A_EEENSB_IJSE_S1I_EEEEEEEvEEEENS_8epilogue10collective18CollectiveEpilogueINS1P_23Sm100TmaWarpSpecializedILi3ELi2ELi32ELb1ELb0EEEJNSB_IJNSC_ILi128EEESI_SJ_EEENSB_IJNSU_IS1U_SE_EENSU_IS1I_SE_EEEEESL_NSB_IJNSB_IJllllEEESE_SW_EEESL_S20_NS1P_6fusion15FusionCallbacksIS1T_NS21_17LinearCombinationISL_fSL_fLNS_15FloatRoundStyleE2EEES1V_S1Y_JEEENSA_5SM1004TMEM4LOAD26SM100_TMEM_LOAD_32dp32b32xENSA_20SM90_TMA_LOAD_IM2COLENS15_IS1H_S19_NSU_INSB_IJS1A_S1I_EEENSB_IJS1I_SE_EEEEEEENSA_39AutoVectorizingCopyWithAssumedAlignmentILi128EEENSA_21SM90_TMA_STORE_IM2COLES2F_S2H_S2H_EEEvvEEEEvNT_6ParamsE)
        .other          _ZN7cutlass13device_kernelINS_4conv6kernel13ConvUniversalINS1_16ConvProblemShapeILNS1_8OperatorE1ELi3EEENS1_10collective14CollectiveConvINS1_47MainloopSm100TmaUmmaWarpSpecializedImplicitGemmILS5_1ELi10ELi3ELi1ELi2EN4cute5tupleIJNSA_1CILi2EEENSC_ILi1EEESE_EEEEENSB_IJNSC_ILi256EEENSC_ILi64EEENSB_IJSI_EEEEEENS_6half_tESL_NSA_8TiledMMAINSA_8MMA_AtomIJNSA_26SM100_MMA_F16BF16_2x1SM_SSISL_SL_fLi256ELi64ELNSA_4UMMA5MajorE0ELSQ_1ELNSP_7ScaleInE0ELSR_0EEEEEENSA_6LayoutINSB_IJSE_SE_SE_EEENSB_IJNSC_ILi0EEESW_SW_EEEEENSB_IJNSA_10UnderscoreESZ_SZ_EEEEENS7_6detail27Sm100ImplicitGemmTileTraitsINSA_25SM100_TMA_2SM_LOAD_IM2COLENSA_14ComposedLayoutINSA_7SwizzleILi3ELi4ELi3EEENSA_18smem_ptr_flag_bitsILi16EEENSU_INSB_IJNSC_ILi8EEESI_EEENSB_IJSI_SE_EEEEEEEvEENS13_INSA_18SM100_TMA_2SM_LOADENS15_INS16_ILi2ELi4ELi3EEES19_NSU_INSB_IJNSC_ILi32EEES1A_EEENSB_IJSE_S1I_EEEEEEEvEEEENS_8epilogue10collective18CollectiveEpilogueINS1P_23Sm100TmaWarpSpecializedILi3ELi2ELi32ELb1ELb0EEEJNSB_IJNSC_ILi128EEESI_SJ_EEENSB_IJNSU_IS1U_SE_EENSU_IS1I_SE_EEEEESL_NSB_IJNSB_IJllllEEESE_SW_EEESL_S20_NS1P_6fusion15FusionCallbacksIS1T_NS21_17LinearCombinationISL_fSL_fLNS_15FloatRoundStyleE2EEES1V_S1Y_JEEENSA_5SM1004TMEM4LOAD26SM100_TMEM_LOAD_32dp32b32xENSA_20SM90_TMA_LOAD_IM2COLENS15_IS1H_S19_NSU_INSB_IJS1A_S1I_EEENSB_IJS1I_SE_EEEEEEENSA_39AutoVectorizingCopyWithAssumedAlignmentILi128EEENSA_21SM90_TMA_STORE_IM2COLES2F_S2H_S2H_EEEvvEEEEvNT_6ParamsE,@"STO_CUDA_ENTRY STV_DEFAULT"
_ZN7cutlass13device_kernelINS_4conv6kernel13ConvUniversalINS1_16ConvProblemShapeILNS1_8OperatorE1ELi3EEENS1_10collective14CollectiveConvINS1_47MainloopSm100TmaUmmaWarpSpecializedImplicitGemmILS5_1ELi10ELi3ELi1ELi2EN4cute5tupleIJNSA_1CILi2EEENSC_ILi1EEESE_EEEEENSB_IJNSC_ILi256EEENSC_ILi64EEENSB_IJSI_EEEEEENS_6half_tESL_NSA_8TiledMMAINSA_8MMA_AtomIJNSA_26SM100_MMA_F16BF16_2x1SM_SSISL_SL_fLi256ELi64ELNSA_4UMMA5MajorE0ELSQ_1ELNSP_7ScaleInE0ELSR_0EEEEEENSA_6LayoutINSB_IJSE_SE_SE_EEENSB_IJNSC_ILi0EEESW_SW_EEEEENSB_IJNSA_10UnderscoreESZ_SZ_EEEEENS7_6detail27Sm100ImplicitGemmTileTraitsINSA_25SM100_TMA_2SM_LOAD_IM2COLENSA_14ComposedLayoutINSA_7SwizzleILi3ELi4ELi3EEENSA_18smem_ptr_flag_bitsILi16EEENSU_INSB_IJNSC_ILi8EEESI_EEENSB_IJSI_SE_EEEEEEEvEENS13_INSA_18SM100_TMA_2SM_LOADENS15_INS16_ILi2ELi4ELi3EEES19_NSU_INSB_IJNSC_ILi32EEES1A_EEENSB_IJSE_S1I_EEEEEEEvEEEENS_8epilogue10collective18CollectiveEpilogueINS1P_23Sm100TmaWarpSpecializedILi3ELi2ELi32ELb1ELb0EEEJNSB_IJNSC_ILi128EEESI_SJ_EEENSB_IJNSU_IS1U_SE_EENSU_IS1I_SE_EEEEESL_NSB_IJNSB_IJllllEEESE_SW_EEESL_S20_NS1P_6fusion15FusionCallbacksIS1T_NS21_17LinearCombinationISL_fSL_fLNS_15FloatRoundStyleE2EEES1V_S1Y_JEEENSA_5SM1004TMEM4LOAD26SM100_TMEM_LOAD_32dp32b32xENSA_20SM90_TMA_LOAD_IM2COLENS15_IS1H_S19_NSU_INSB_IJS1A_S1I_EEENSB_IJS1I_SE_EEEEEEENSA_39AutoVectorizingCopyWithAssumedAlignmentILi128EEENSA_21SM90_TMA_STORE_IM2COLES2F_S2H_S2H_EEEvvEEEEvNT_6ParamsE:
[----:B------:R-:W1:Y:S01]  /*0000*/  LDC R1, c[0x0][0x37c] ;  /* 0x0000df00ff017b82 */ /* 0x000e620000000800 */
[----:B------:R-:W2:Y:S01]  /*0010*/  S2R R95, SR_TID.X ;  /* 0x00000000005f7919 */ /* 0x000ea20000002100 */
[----:B------:R-:W3:Y:S06]  /*0020*/  LDCU.64 UR8, c[0x0][0x990] ;  /* 0x00013200ff0877ac */ /* 0x000eec0008000a00 */
[----:B------:R-:W4:Y:S01]  /*0030*/  S2UR UR4, SR_CgaCtaId ;  /* 0x00000000000479c3 */ /* 0x000f220000008800 */
[----:B-1----:R-:W-:Y:S01]  /*0040*/  VIADD R1, R1, 0xfffffff8 ;  /* 0xfffffff801017836 */ /* 0x002fe20000000000 */
[----:B------:R-:W-:-:S02]  /*0050*/  PRMT R87, RZ, 0x7610, R87 ;  /* 0x00007610ff577816 */ /* 0x000fc40000000057 */
[----:B------:R-:W-:Y:S02]  /*0060*/  ELECT P1, URZ, PT ;  /* 0x0000000000ff782f */ /* 0x000fe40003820000 */
[----:B------:R-:W-:Y:S01]  /*0070*/  R2UR UR49, R1 ;  /* 0x00000000013172ca */ /* 0x000fe200000e0000 */
[----:B---3--:R-:W-:-:S04]  /*0080*/  UISETP.NE.U32.AND UP0, UPT, UR8, URZ, UPT ;  /* 0x000000ff0800728c */ /* 0x008fc8000bf05070 */
[----:B------:R-:W-:Y:S02]  /*0090*/  UISETP.NE.AND.EX UP0, UPT, UR9, URZ, UPT, UP0 ;  /* 0x000000ff0900728c */ /* 0x000fe4000bf05300 */
[----:B----4-:R-:W-:Y:S02]  /*00a0*/  ULOP3.LUT UR40, UR4, 0x1, URZ, 0xc0, !UPT ;  /* 0x0000000104287892 */ /* 0x010fe4000f8ec0ff */
[----:B------:R-:W-:Y:S01]  /*00b0*/  ULOP3.LUT UR37, UR4, 0x1, URZ, 0x3c, !UPT ;  /* 0x0000000104257892 */ /* 0x000fe2000f8e3cff */
[----:B--2---:R-:W-:-:S05]  /*00c0*/  SHF.R.U32.HI R88, RZ, 0x5, R95 ;  /* 0x00000005ff587819 */ /* 0x004fca000001165f */
[----:B------:R-:W1:Y:S02]  /*00d0*/  SHFL.IDX PT, R0, R88, RZ, 0x1f ;  /* 0x00001fff58007589 */ /* 0x000e6400000e0000 */
[----:B-1----:R-:W-:Y:S01]  /*00e0*/  R2UR UR18, R0 ;  /* 0x00000000001272ca */ /* 0x002fe200000e0000 */
[----:B------:R-:W-:-:S14]  /*00f0*/  BRA.U UP0, `(.L_x_0) ;  /* 0x0000000100307547 */ /* 0x000fdc000b800000 */
[----:B------:R-:W1:Y:S02]  /*0100*/  LDCU.64 UR4, c[0x0][0x988] ;  /* 0x00013100ff0477ac */ /* 0x000e640008000a00 */
[----:B-1----:R-:W-:-:S04]  /*0110*/  UISETP.NE.U32.AND UP0, UPT, UR4, URZ, UPT ;  /* 0x000000ff0400728c */ /* 0x002fc8000bf05070 */
[----:B------:R-:W-:-:S09]  /*0120*/  UISETP.NE.AND.EX UP0, UPT, UR5, URZ, UPT, UP0 ;  /* 0x000000ff0500728c */ /* 0x000fd2000bf05300 */
[----:B------:R-:W-:Y:S05]  /*0130*/  BRA.U !UP0, `(.L_x_1) ;  /* 0x0000000108147547 */ /* 0x000fea000b800000 */
[----:B------:R-:W1:Y:S01]  /*0140*/  LDC.64 R2, c[0x0][0x988] ;  /* 0x00026200ff027b82 */ /* 0x000e620000000a00 */
[----:B------:R-:W1:Y:S02]  /*0150*/  LDCU.64 UR4, c[0x0][0x358] ;  /* 0x00006b00ff0477ac */ /* 0x000e640008000a00 */
[----:B-1----:R1:W5:Y:S01]  /*0160*/  LDG.E R41, desc[UR4][R2.64] ;  /* 0x0000000402297981 */ /* 0x002362000c1e1900 */
[----:B------:R-:W-:Y:S01]  /*0170*/  HFMA2 R87, -RZ, RZ, 0, 5.9604644775390625e-08 ;  /* 0x00000001ff577431 */ /* 0x000fe200000001ff */
[----:B------:R-:W-:Y:S05]  /*0180*/  BRA `(.L_x_0) ;  /* 0x00000000000c7947 */ /* 0x000fea0003800000 */
.L_x_1:
[----:B------:R-:W1:Y:S01]  /*0190*/  LDCU UR4, c[0x0][0x980] ;  /* 0x00013000ff0477ac */ /* 0x000e620008000800 */
[----:B------:R-:W-:Y:S01]  /*01a0*/  HFMA2 R87, -RZ, RZ, 0, 5.9604644775390625e-08 ;  /* 0x00000001ff577431 */ /* 0x000fe200000001ff */
[----:B-1----:R-:W-:-:S07]  /*01b0*/  MOV R41, UR4 ;  /* 0x0000000400297c02 */ /* 0x002fce0008000f00 */
.L_x_0:
[----:B------:R-:W2:Y:S02]  /*01c0*/  LDCU.64 UR4, c[0x0][0x9b0] ;  /* 0x00013600ff0477ac */ /* 0x000ea40008000a00 */
[----:B--2---:R-:W-:-:S04]  /*01d0*/  UISETP.NE.U32.AND UP0, UPT, UR4, URZ, UPT ;  /* 0x000000ff0400728c */ /* 0x004fc8000bf05070 */
[----:B------:R-:W-:-:S09]  /*01e0*/  UISETP.NE.AND.EX UP0, UPT, UR5, URZ, UPT, UP0 ;  /* 0x000000ff0500728c */ /* 0x000fd2000bf05300 */
[----:B------:R-:W-:Y:S05]  /*01f0*/  BRA.U UP0, `(.L_x_2) ;  /* 0x0000000100287547 */ /* 0x000fea000b800000 */
[----:B------:R-:W2:Y:S02]  /*0200*/  LDCU.64 UR4, c[0x0][0x9a8] ;  /* 0x00013500ff0477ac */ /* 0x000ea40008000a00 */
[----:B--2---:R-:W-:-:S04]  /*0210*/  UISETP.NE.U32.AND UP0, UPT, UR4, URZ, UPT ;  /* 0x000000ff0400728c */ /* 0x004fc8000bf05070 */
[----:B------:R-:W-:-:S09]  /*0220*/  UISETP.NE.AND.EX UP0, UPT, UR5, URZ, UPT, UP0 ;  /* 0x000000ff0500728c */ /* 0x000fd2000bf05300 */
[----:B------:R-:W-:Y:S05]  /*0230*/  BRA.U !UP0, `(.L_x_3) ;  /* 0x0000000108107547 */ /* 0x000fea000b800000 */
[----:B------:R-:W2:Y:S01]  /*0240*/  LDC.64 R38, c[0x0][0x9a8] ;  /* 0x00026a00ff267b82 */ /* 0x000ea20000000a00 */
[----:B------:R-:W2:Y:S02]  /*0250*/  LDCU.64 UR4, c[0x0][0x358] ;  /* 0x00006b00ff0477ac */ /* 0x000ea40008000a00 */
[----:B--2---:R2:W5:Y:S01]  /*0260*/  LDG.E R38, desc[UR4][R38.64] ;  /* 0x0000000426267981 */ /* 0x004562000c1e1900 */
[----:B------:R-:W-:Y:S05]  /*0270*/  BRA `(.L_x_2) ;  /* 0x0000000000087947 */ /* 0x000fea0003800000 */
.L_x_3:
[----:B------:R-:W2:Y:S02]  /*0280*/  LDCU UR4, c[0x0][0x9a0] ;  /* 0x00013400ff0477ac */ /* 0x000ea40008000800 */
[----:B--2---:R-:W-:Y:S02]  /*0290*/  MOV R38, UR4 ;  /* 0x0000000400267c02 */ /* 0x004fe40008000f00 */
.L_x_2:
[----:B------:R-:W-:Y:S01]  /*02a0*/  IMAD.U32 R0, RZ, RZ, UR18 ;  /* 0x00000012ff007e24 */ /* 0x000fe2000f8e00ff */
[----:B------:R-:W-:Y:S04]  /*02b0*/  BSSY.RECONVERGENT B0, `(.L_x_4) ;  /* 0x000000c000007945 */ /* 0x000fe80003800200 */
[C---:B------:R-:W-:Y:S02]  /*02c0*/  ISETP.NE.OR P2, PT, R0.reuse, 0x1, !P1 ;  /* 0x000000010000780c */ /* 0x040fe40004f45670 */
[----:B------:R-:W-:-:S11]  /*02d0*/  ISETP.NE.OR P0, PT, R0, 0x3, !P1 ;  /* 0x000000030000780c */ /* 0x000fd60004f05670 */
[----:B------:R-:W-:Y:S05]  /*02e0*/  @P2 BRA `(.L_x_5) ;  /* 0x0000000000202947 */ /* 0x000fea0003800000 */
[----:B------:R-:W3:Y:S02]  /*02f0*/  LDCU.64 UR4, c[0x0][0x348] ;  /* 0x00006900ff0477ac */ /* 0x000ee40008000a00 */
[----:B---3--:R-:W-:Y:S02]  /*0300*/  UIADD3 UR6, UP1, UPT, UR4, 0x80, URZ ;  /* 0x0000008004067890 */ /* 0x008fe4000ff3e0ff */
[----:B------:R-:W-:Y:S02]  /*0310*/  UIADD3 UR4, UP0, UPT, UR4, 0x200, URZ ;  /* 0x0000020004047890 */ /* 0x000fe4000ff1e0ff */
[----:B------:R-:W-:Y:S02]  /*0320*/  UIADD3.X UR7, UPT, UPT, URZ, UR5, URZ, UP1, !UPT ;  /* 0x00000005ff077290 */ /* 0x000fe40008ffe4ff */
[----:B------:R-:W-:-:S07]  /*0330*/  UIADD3.X UR5, UPT, UPT, URZ, UR5, URZ, UP0, !UPT ;  /* 0x00000005ff057290 */ /* 0x000fce00087fe4ff */
[----:B------:R3:W-:Y:S02]  /*0340*/  UTMACCTL.PF [UR6] ;  /* 0x00000000060079b9 */ /* 0x0007e40008040000 */
[----:B------:R3:W-:Y:S02]  /*0350*/  UTMACCTL.PF [UR4] ;  /* 0x00000000040079b9 */ /* 0x0007e40008040000 */
[----:B---3--:R-:W-:Y:S01]  /*0360*/  NOP ;  /* 0x0000000000007918 */ /* 0x008fe20000000000 */
.L_x_5:
[----:B------:R-:W-:Y:S05]  /*0370*/  BSYNC.RECONVERGENT B0 ;  /* 0x0000000000007941 */ /* 0x000fea0003800200 */
.L_x_4:
[----:B------:R-:W-:Y:S04]  /*0380*/  BSSY.RECONVERGENT B0, `(.L_x_6) ;  /* 0x000000a000007945 */ /* 0x000fe80003800200 */
        /* <DEDUP_REMOVED lines=9> */
.L_x_7:
[----:B------:R-:W-:Y:S05]  /*0420*/  BSYNC.RECONVERGENT B0 ;  /* 0x0000000000007941 */ /* 0x000fea0003800200 */
.L_x_6:
[----:B------:R-:W3:Y:S01]  /*0430*/  LDCU.64 UR4, c[0x0][0x988] ;  /* 0x00013100ff0477ac */ /* 0x000ee20008000a00 */
[----:B------:R-:W-:Y:S02]  /*0440*/  UISETP.EQ.U32.AND UP2, UPT, UR8, URZ, UPT ;  /* 0x000000ff0800728c */ /* 0x000fe4000bf42070 */
[----:B------:R-:W-:Y:S02]  /*0450*/  UPLOP3.LUT UP3, UPT, UPT, UPT, UPT, 0x80, 0x8 ;  /* 0x000000000008789c */ /* 0x000fe40003f6f070 */
[----:B---3--:R-:W-:-:S04]  /*0460*/  UISETP.NE.U32.AND UP0, UPT, UR4, URZ, UPT ;  /* 0x000000ff0400728c */ /* 0x008fc8000bf05070 */
[----:B------:R-:W-:-:S04]  /*0470*/  UISETP.NE.AND.EX UP1, UPT, UR5, URZ, UPT, UP0 ;  /* 0x000000ff0500728c */ /* 0x000fc8000bf25300 */
[----:B------:R-:W-:-:S04]  /*0480*/  UISETP.EQ.OR.EX UP4, UPT, UR9, URZ, !UP1, UP2 ;  /* 0x000000ff0900728c */ /* 0x000fc8000cf82720 */
[----:B------:R-:W-:-:S06]  /*0490*/  UP2UR UR4, UPR, URZ, 0x10 ;  /* 0x00000010ff047883 */ /* 0x000fcc0008000000 */
[----:B------:R-:W-:Y:S01]  /*04a0*/  MOV R94, UR4 ;  /* 0x00000004005e7c02 */ /* 0x000fe20008000f00 */
[----:B------:R-:W-:Y:S06]  /*04b0*/  BRA.U !UP4, `(.L_x_8) ;  /* 0x000000010c207547 */ /* 0x000fec000b800000 */
[----:B------:R-:W-:Y:S01]  /*04c0*/  UISETP.NE.U32.AND UP2, UPT, UR8, URZ, UPT ;  /* 0x000000ff0800728c */ /* 0x000fe2000bf45070 */
[----:B-----5:R-:W-:Y:S01]  /*04d0*/  FSETP.NEU.AND P0, PT, R41, RZ, PT ;  /* 0x000000ff2900720b */ /* 0x020fe20003f0d000 */
[----:B------:R-:W-:Y:S02]  /*04e0*/  USEL UR4, URZ, 0xffffffff, UP1 ;  /* 0xffffffffff047887 */ /* 0x000fe40008800000 */
[----:B------:R-:W-:-:S10]  /*04f0*/  UISETP.NE.AND.EX UP2, UPT, UR9, URZ, UPT, UP2 ;  /* 0x000000ff0900728c */ /* 0x000fd4000bf45320 */
[----:B------:R-:W-:Y:S01]  /*0500*/  VOTEU.ANY UP0, P0 ;  /* 0x0000000000ff7886 */ /* 0x000fe20000000100 */
[----:B------:R-:W-:-:S04]  /*0510*/  @!UP2 USEL UR4, URZ, 0xffffffff, UP0 ;  /* 0xffffffffff04a887 */ /* 0x000fc80008000000 */
[----:B------:R-:W-:-:S04]  /*0520*/  ULOP3.LUT UR4, UR4, 0x1, URZ, 0xc0, !UPT ;  /* 0x0000000104047892 */ /* 0x000fc8000f8ec0ff */
[----:B------:R-:W-:-:S11]  /*0530*/  UISETP.NE.U32.AND UP3, UPT, UR4, 0x1, UPT ;  /* 0x000000010400788c */ /* 0x000fd6000bf65070 */
.L_x_8:
[----:B------:R-:W3:Y:S01]  /*0540*/  SHFL.IDX PT, R0, R88, RZ, 0x1f ;  /* 0x00001fff58007589 */ /* 0x000ee200000e0000 */
[----:B------:R-:W-:Y:S02]  /*0550*/  UISETP.NE.AND UP5, UPT, UR18, 0x2, UPT ;  /* 0x000000021200788c */ /* 0x000fe4000bfa5270 */
[----:B------:R-:W-:Y:S02]  /*0560*/  UISETP.NE.AND UP0, UPT, UR18, 0x2, UPT ;  /* 0x000000021200788c */ /* 0x000fe4000bf05270 */
[----:B------:R-:W-:Y:S02]  /*0570*/  UISETP.NE.OR UP2, UPT, UR40, URZ, UP5 ;  /* 0x000000ff2800728c */ /* 0x000fe4000af45670 */
[----:B------:R-:W-:-:S04]  /*0580*/  USEL UR38, URZ, 0x1, UP0 ;  /* 0x00000001ff267887 */ /* 0x000fc80008000000 */
[----:B------:R-:W-:Y:S02]  /*0590*/  PLOP3.LUT P3, PT, P1, PT, UP2, 0xae, 0xea ;  /* 0x0000000000ea781c */ /* 0x000fe40000f6f52e */
[----:B---3--:R-:W-:-:S13]  /*05a0*/  ISETP.NE.AND P0, PT, R0, RZ, PT ;  /* 0x000000ff0000720c */ /* 0x008fda0003f05270 */
[----:B------:R-:W-:Y:S05]  /*05b0*/  @P0 BRA `(.L_x_9) ;  /* 0x0000000000840947 */ /* 0x000fea0003800000 */
[----:B------:R-:W-:Y:S01]  /*05c0*/  ELECT P0, URZ, PT ;  /* 0x0000000000ff782f */ /* 0x000fe20003800000 */
[----:B------:R-:W-:-:S12]  /*05d0*/  BSSY.RECONVERGENT B0, `(.L_x_9) ;  /* 0x000001f000007945 */ /* 0x000fd80003800200 */
[----:B------:R-:W-:Y:S05]  /*05e0*/  @!P0 BRA `(.L_x_10) ;  /* 0x0000000000748947 */ /* 0x000fea0003800000 */
[----:B------:R-:W3:Y:S01]  /*05f0*/  S2UR UR5, SR_CgaCtaId ;  /* 0x00000000000579c3 */ /* 0x000ee20000008800 */
[----:B------:R-:W-:Y:S01]  /*0600*/  UMOV UR4, 0x400 ;  /* 0x0000040000047882 */ /* 0x000fe20000000000 */
[----:B------:R-:W-:Y:S02]  /*0610*/  UMOV UR6, 0x1 ;  /* 0x0000000100067882 */ /* 0x000fe40000000000 */
[----:B------:R-:W-:-:S04]  /*0620*/  UIADD3 UR6, UPT, UPT, -UR6, 0x100000, URZ ;  /* 0x0010000006067890 */ /* 0x000fc8000fffe1ff */
[----:B------:R-:W-:Y:S02]  /*0630*/  USHF.L.U32 UR7, UR6, 0xb, URZ ;  /* 0x0000000b06077899 */ /* 0x000fe400080006ff */
[----:B------:R-:W-:Y:S02]  /*0640*/  USHF.L.U32 UR6, UR6, 0x1, URZ ;  /* 0x0000000106067899 */ /* 0x000fe400080006ff */
[----:B---3--:R-:W-:Y:S01]  /*0650*/  ULEA UR4, UR5, UR4, 0x18 ;  /* 0x0000000405047291 */ /* 0x008fe2000f8ec0ff */
[----:B------:R-:W3:Y:S11]  /*0660*/  FENCE.VIEW.ASYNC.S ;  /* 0x00000000000073c6 */ /* 0x000ef60000000000 */
[----:B---3--:R3:W4:Y:S01]  /*0670*/  SYNCS.EXCH.64 URZ, [UR4], UR6 ;  /* 0x0000000604ff75b2 */ /* 0x0087220008000100 */
[----:B------:R3:W1:Y:S01]  /*0680*/  SYNCS.EXCH.64 URZ, [UR4+0x50], UR6 ;  /* 0x0000500604ff75b2 */ /* 0x0006620008000100 */
        /* <DEDUP_REMOVED lines=17> */
[----:B------:R3:W1:Y:S02]  /*07a0*/  SYNCS.EXCH.64 URZ, [UR4+0x98], UR6 ;  /* 0x0000980604ff75b2 */ /* 0x0006640008000100 */
[----:B---3--:R-:W-:Y:S01]  /*07b0*/  NOP ;  /* 0x0000000000007918 */ /* 0x008fe20000000000 */
.L_x_10:
[----:B------:R-:W-:Y:S05]  /*07c0*/  BSYNC.RECONVERGENT B0 ;  /* 0x0000000000007941 */ /* 0x000fea0003800200 */
.L_x_9:
[----:B------:R-:W3:Y:S01]  /*07d0*/  SHFL.IDX PT, R0, R88, RZ, 0x1f ;  /* 0x00001fff58007589 */ /* 0x000ee200000e0000 */
[----:B------:R-:W-:Y:S01]  /*07e0*/  NOP ;  /* 0x0000000000007918 */ /* 0x000fe20000000000 */
[----:B---3--:R-:W-:-:S13]  /*07f0*/  ISETP.NE.AND P0, PT, R0, 0x1, PT ;  /* 0x000000010000780c */ /* 0x008fda0003f05270 */
[----:B------:R-:W-:Y:S05]  /*0800*/  @P0 BRA `(.L_x_11) ;  /* 0x0000000000500947 */ /* 0x000fea0003800000 */
[----:B------:R-:W3:Y:S01]  /*0810*/  S2UR UR5, SR_CgaCtaId ;  /* 0x00000000000579c3 */ /* 0x000ee20000008800 */
[----:B------:R-:W-:Y:S01]  /*0820*/  UMOV UR4, 0x400 ;  /* 0x0000040000047882 */ /* 0x000fe20000000000 */
[----:B------:R-:W-:Y:S01]  /*0830*/  UMOV UR8, 0x20 ;  /* 0x0000002000087882 */ /* 0x000fe20000000000 */
[----:B------:R-:W-:Y:S01]  /*0840*/  UMOV UR6, 0x80 ;  /* 0x0000008000067882 */ /* 0x000fe20000000000 */
[----:B------:R-:W-:-:S04]  /*0850*/  UIADD3 UR8, UPT, UPT, -UR8, 0x100000, URZ ;  /* 0x0010000008087890 */ /* 0x000fc8000fffe1ff */
[----:B------:R-:W-:Y:S02]  /*0860*/  USHF.L.U32 UR9, UR8, 0xb, URZ ;  /* 0x0000000b08097899 */ /* 0x000fe400080006ff */
[----:B------:R-:W-:Y:S02]  /*0870*/  USHF.L.U32 UR8, UR8, 0x1, URZ ;  /* 0x0000000108087899 */ /* 0x000fe400080006ff */
[----:B------:R-:W-:-:S04]  /*0880*/  UIADD3 UR6, UPT, UPT, -UR6, 0x100000, URZ ;  /* 0x0010000006067890 */ /* 0x000fc8000fffe1ff */
[----:B------:R-:W-:Y:S02]  /*0890*/  USHF.L.U32 UR7, UR6, 0xb, URZ ;  /* 0x0000000b06077899 */ /* 0x000fe400080006ff */
[----:B------:R-:W-:Y:S01]  /*08a0*/  USHF.L.U32 UR6, UR6, 0x1, URZ ;  /* 0x0000000106067899 */ /* 0x000fe200080006ff */
[----:B------:R-:W-:Y:S01]  /*08b0*/  ELECT P0, URZ, PT ;  /* 0x0000000000ff782f */ /* 0x000fe20003800000 */
[----:B---3--:R-:W-:Y:S01]  /*08c0*/  ULEA UR4, UR5, UR4, 0x18 ;  /* 0x0000000405047291 */ /* 0x008fe2000f8ec0ff */
[----:B------:R-:W3:Y:S11]  /*08d0*/  FENCE.VIEW.ASYNC.S ;  /* 0x00000000000073c6 */ /* 0x000ef60000000000 */
[----:B---3--:R3:W1:Y:S01]  /*08e0*/  SYNCS.EXCH.64 URZ, [UR4+0xa0], UR8 ;  /* 0x0000a00804ff75b2 */ /* 0x0086620008000100 */
[----:B------:R3:W1:Y:S01]  /*08f0*/  SYNCS.EXCH.64 URZ, [UR4+0xb8], UR6 ;  /* 0x0000b80604ff75b2 */ /* 0x0006620008000100 */
[----:B------:R3:W1:Y:S01]  /*0900*/  SYNCS.EXCH.64 URZ, [UR4+0xa8], UR8 ;  /* 0x0000a80804ff75b2 */ /* 0x0006620008000100 */
[----:B------:R3:W1:Y:S01]  /*0910*/  SYNCS.EXCH.64 URZ, [UR4+0xc0], UR6 ;  /* 0x0000c00604ff75b2 */ /* 0x0006620008000100 */
[----:B------:R3:W1:Y:S01]  /*0920*/  SYNCS.EXCH.64 URZ, [UR4+0xb0], UR8 ;  /* 0x0000b00804ff75b2 */ /* 0x0006620008000100 */
[----:B------:R3:W1:Y:S01]  /*0930*/  SYNCS.EXCH.64 URZ, [UR4+0xc8], UR6 ;  /* 0x0000c80604ff75b2 */ /* 0x0006620008000100 */
[----:B------:R-:W-:Y:S01]  /*0940*/  NOP ;  /* 0x0000000000007918 */ /* 0x000fe20000000000 */
.L_x_11:
[----:B------:R-:W2:Y:S01]  /*0950*/  SHFL.IDX PT, R0, R88, RZ, 0x1f ;  /* 0x00001fff58007589 */ /* 0x000ea200000e0000 */
[----:B------:R-:W-:Y:S01]  /*0960*/  NOP ;  /* 0x0000000000007918 */ /* 0x000fe20000000000 */
[----:B--2---:R-:W-:-:S13]  /*0970*/  ISETP.NE.AND P0, PT, R0, 0x3, PT ;  /* 0x000000030000780c */ /* 0x004fda0003f05270 */
[----:B------:R-:W-:Y:S05]  /*0980*/  @P0 BRA `(.L_x_12) ;  /* 0x0000000000300947 */ /* 0x000fea0003800000 */
[----:B------:R-:W2:Y:S01]  /*0990*/  S2UR UR5, SR_CgaCtaId ;  /* 0x00000000000579c3 */ /* 0x000ea20000008800 */
[----:B---3--:R-:W-:Y:S01]  /*09a0*/  UMOV UR4, 0x400 ;  /* 0x0000040000047882 */ /* 0x008fe20000000000 */
[----:B------:R-:W-:Y:S01]  /*09b0*/  UMOV UR6, 0x20 ;  /* 0x0000002000067882 */ /* 0x000fe20000000000 */
[----:B------:R-:W-:Y:S01]  /*09c0*/  ELECT P0, URZ, PT ;  /* 0x0000000000ff782f */ /* 0x000fe20003800000 */
[----:B------:R-:W-:-:S04]  /*09d0*/  UIADD3 UR6, UPT, UPT, -UR6, 0x100000, URZ ;  /* 0x0010000006067890 */ /* 0x000fc8000fffe1ff */
[----:B------:R-:W-:Y:S02]  /*09e0*/  USHF.L.U32 UR7, UR6, 0xb, URZ ;  /* 0x0000000b06077899 */ /* 0x000fe400080006ff */
[----:B------:R-:W-:Y:S02]  /*09f0*/  USHF.L.U32 UR6, UR6, 0x1, URZ ;  /* 0x0000000106067899 */ /* 0x000fe400080006ff */
[----:B--2---:R-:W-:Y:S01]  /*0a00*/  ULEA UR4, UR5, UR4, 0x18 ;  /* 0x0000000405047291 */ /* 0x004fe2000f8ec0ff */
[----:B------:R-:W2:Y:S11]  /*0a10*/  FENCE.VIEW.ASYNC.S ;  /* 0x00000000000073c6 */ /* 0x000eb60000000000 */
[----:B--2---:R2:W3:Y:S01]  /*0a20*/  SYNCS.EXCH.64 URZ, [UR4+0xd0], UR6 ;  /* 0x0000d00604ff75b2 */ /* 0x0044e20008000100 */
[----:B------:R2:W1:Y:S01]  /*0a30*/  SYNCS.EXCH.64 URZ, [UR4+0xd8], UR6 ;  /* 0x0000d80604ff75b2 */ /* 0x0004620008000100 */
[----:B------:R-:W-:Y:S01]  /*0a40*/  NOP ;  /* 0x0000000000007918 */ /* 0x000fe20000000000 */
.L_x_12:
[----:B------:R-:W4:Y:S01]  /*0a50*/  SHFL.IDX PT, R0, R88, RZ, 0x1f ;  /* 0x00001fff58007589 */ /* 0x000f2200000e0000 */
[----:B------:R-:W-:Y:S01]  /*0a60*/  NOP ;  /* 0x0000000000007918 */ /* 0x000fe20000000000 */
[----:B----4-:R-:W-:-:S13]  /*0a70*/  ISETP.NE.AND P0, PT, R0, 0x4, PT ;  /* 0x000000040000780c */ /* 0x010fda0003f05270 */
[----:B------:R-:W-:Y:S05]  /*0a80*/  @P0 BRA `(.L_x_13) ;  /* 0x0000000000440947 */ /* 0x000fea0003800000 */
[----:B------:R-:W4:Y:S01]  /*0a90*/  S2UR UR5, SR_CgaCtaId ;  /* 0x00000000000579c3 */ /* 0x000f220000008800 */
[----:B--23--:R-:W-:Y:S01]  /*0aa0*/  UMOV UR4, 0x1e0 ;  /* 0x000001e000047882 */ /* 0x00cfe20000000000 */
[----:B------:R-:W-:Y:S01]  /*0ab0*/  UMOV UR6, 0x400 ;  /* 0x0000040000067882 */ /* 0x000fe20000000000 */
[----:B------:R-:W-:Y:S01]  /*0ac0*/  USEL UR4, UR4, 0x1a0, UP3 ;  /* 0x000001a004047887 */ /* 0x000fe20009800000 */
[----:B------:R-:W-:Y:S01]  /*0ad0*/  UMOV UR8, 0x1 ;  /* 0x0000000100087882 */ /* 0x000fe20000000000 */
[----:B------:R-:W-:Y:S01]  /*0ae0*/  ELECT P0, URZ, PT ;  /* 0x0000000000ff782f */ /* 0x000fe20003800000 */
[----:B------:R-:W-:-:S04]  /*0af0*/  UIADD3 UR8, UPT, UPT, -UR8, 0x100000, URZ ;  /* 0x0010000008087890 */ /* 0x000fc8000fffe1ff */
[----:B------:R-:W-:Y:S02]  /*0b00*/  USHF.L.U32 UR9, UR8, 0xb, URZ ;  /* 0x0000000b08097899 */ /* 0x000fe400080006ff */
[----:B------:R-:W-:Y:S02]  /*0b10*/  USHF.L.U32 UR8, UR8, 0x1, URZ ;  /* 0x0000000108087899 */ /* 0x000fe400080006ff */
[----:B----4-:R-:W-:Y:S02]  /*0b20*/  ULEA UR6, UR5, UR6, 0x18 ;  /* 0x0000000605067291 */ /* 0x010fe4000f8ec0ff */
[----:B------:R-:W-:-:S04]  /*0b30*/  UIADD3 UR4, UPT, UPT, -UR4, 0x100000, URZ ;  /* 0x0010000004047890 */ /* 0x000fc8000fffe1ff */
[----:B------:R-:W-:Y:S02]  /*0b40*/  USHF.L.U32 UR5, UR4, 0xb, URZ ;  /* 0x0000000b04057899 */ /* 0x000fe400080006ff */
[----:B------:R-:W-:Y:S01]  /*0b50*/  USHF.L.U32 UR4, UR4, 0x1, URZ ;  /* 0x0000000104047899 */ /* 0x000fe200080006ff */
[----:B------:R-:W2:Y:S03]  /*0b60*/  FENCE.VIEW.ASYNC.S ;  /* 0x00000000000073c6 */ /* 0x000ea60000000000 */
[----:B--2---:R4:W2:Y:S08]  /*0b70*/  SYNCS.EXCH.64 URZ, [UR6+0xe0], UR8 ;  /* 0x0000e00806ff75b2 */ /* 0x0048b00008000100 */
[----:B------:R4:W3:Y:S02]  /*0b80*/  SYNCS.EXCH.64 URZ, [UR6+0xe8], UR4 ;  /* 0x0000e80406ff75b2 */ /* 0x0008e40008000100 */
[----:B----4-:R-:W-:Y:S01]  /*0b90*/  NOP ;  /* 0x0000000000007918 */ /* 0x010fe20000000000 */
.L_x_13:
[----:B------:R-:W4:Y:S01]  /*0ba0*/  SHFL.IDX PT, R0, R88, RZ, 0x1f ;  /* 0x00001fff58007589 */ /* 0x000f2200000e0000 */
[----:B------:R-:W-:Y:S01]  /*0bb0*/  ISETP.NE.OR P1, PT, RZ, UR18, !P1 ;  /* 0x00000012ff007c0c */ /* 0x000fe2000cf25670 */
[----:B------:R-:W-:Y:S01]  /*0bc0*/  NOP ;  /* 0x0000000000007918 */ /* 0x000fe20000000000 */
[----:B----4-:R-:W-:-:S13]  /*0bd0*/  ISETP.NE.AND P0, PT, R0, 0x5, PT ;  /* 0x000000050000780c */ /* 0x010fda0003f05270 */
[----:B------:R-:W-:Y:S05]  /*0be0*/  @P0 BRA `(.L_x_14) ;  /* 0x0000000000480947 */ /* 0x000fea0003800000 */
[----:B------:R-:W4:Y:S01]  /*0bf0*/  S2UR UR5, SR_CgaCtaId ;  /* 0x00000000000579c3 */ /* 0x000f220000008800 */
[----:B--23--:R-:W-:Y:S01]  /*0c00*/  UMOV UR4, 0x400 ;  /* 0x0000040000047882 */ /* 0x00cfe20000000000 */
        /* <DEDUP_REMOVED lines=9> */
[----:B----4-:R-:W-:Y:S01]  /*0ca0*/  ULEA UR4, UR5, UR4, 0x18 ;  /* 0x0000000405047291 */ /* 0x010fe2000f8ec0ff */
[----:B------:R-:W2:Y:S11]  /*0cb0*/  FENCE.VIEW.ASYNC.S ;  /* 0x00000000000073c6 */ /* 0x000eb60000000000 */
[----:B--2---:R4:W2:Y:S01]  /*0cc0*/  SYNCS.EXCH.64 URZ, [UR4+0xf0], UR6 ;  /* 0x0000f00604ff75b2 */ /* 0x0048a20008000100 */
[----:B------:R4:W3:Y:S01]  /*0cd0*/  SYNCS.EXCH.64 URZ, [UR4+0x100], UR8 ;  /* 0x0001000804ff75b2 */ /* 0x0008e20008000100 */
[----:B------:R4:W1:Y:S01]  /*0ce0*/  SYNCS.EXCH.64 URZ, [UR4+0xf8], UR6 ;  /* 0x0000f80604ff75b2 */ /* 0x0008620008000100 */
[----:B------:R4:W1:Y:S02]  /*0cf0*/  SYNCS.EXCH.64 URZ, [UR4+0x108], UR8 ;  /* 0x0001080804ff75b2 */ /* 0x0008640008000100 */
[----:B----4-:R-:W-:Y:S01]  /*0d00*/  NOP ;  /* 0x0000000000007918 */ /* 0x010fe20000000000 */
.L_x_14:
[----:B--23--:R-:W2:Y:S01]  /*0d10*/  S2UR UR7, SR_CgaCtaId ;  /* 0x00000000000779c3 */ /* 0x00cea20000008800 */
[----:B------:R-:W-:Y:S01]  /*0d20*/  VOTEU.ALL UP0, P1 ;  /* 0x0000000000ff7886 */ /* 0x000fe20000800000 */
[----:B------:R-:W-:Y:S01]  /*0d30*/  UMOV UR4, 0x20 ;  /* 0x0000002000047882 */ /* 0x000fe20000000000 */
[----:B------:R-:W-:Y:S01]  /*0d40*/  NOP ;  /* 0x0000000000007918 */ /* 0x000fe20000000000 */
[----:B-1----:R-:W-:Y:S01]  /*0d50*/  LOP3.LUT R3, R95, 0x1f, RZ, 0xc0, !PT ;  /* 0x0000001f5f037812 */ /* 0x002fe200078ec0ff */
[----:B------:R-:W-:Y:S01]  /*0d60*/  UISETP.NE.AND UP4, UPT, UR18, URZ, UPT ;  /* 0x000000ff1200728c */ /* 0x000fe2000bf85270 */
[----:B------:R-:W-:Y:S01]  /*0d70*/  @!UP0 UMOV UR6, 0x400 ;  /* 0x0000040000068882 */ /* 0x000fe20000000000 */
[----:B------:R-:W-:-:S04]  /*0d80*/  @!UP0 UIADD3 UR4, UPT, UPT, -UR4, 0x100000, URZ ;  /* 0x0010000004048890 */ /* 0x000fc8000fffe1ff */
[----:B------:R-:W-:Y:S02]  /*0d90*/  @!UP0 USHF.L.U32 UR5, UR4, 0xb, URZ ;  /* 0x0000000b04058899 */ /* 0x000fe400080006ff */
[----:B------:R-:W-:Y:S02]  /*0da0*/  @!UP0 USHF.L.U32 UR4, UR4, 0x1, URZ ;  /* 0x0000000104048899 */ /* 0x000fe400080006ff */
[----:B--2---:R-:W-:Y:S01]  /*0db0*/  @!UP0 ULEA UR6, UR7, UR6, 0x18 ;  /* 0x0000000607068291 */ /* 0x004fe2000f8ec0ff */
[----:B------:R-:W1:Y:S01]  /*0dc0*/  LDCU UR7, c[0x0][0x36c] ;  /* 0x00006d80ff0777ac */ /* 0x000e620008000800 */
[----:B------:R-:W-:Y:S01]  /*0dd0*/  VOTEU.ALL UP0, P1 ;  /* 0x0000000000ff7886 */ /* 0x000fe20000800000 */
[----:B------:R-:W2:Y:S09]  /*0de0*/  FENCE.VIEW.ASYNC.S ;  /* 0x00000000000073c6 */ /* 0x000eb20000000000 */
[----:B--2---:R2:W3:Y:S01]  /*0df0*/  @!UP0 SYNCS.EXCH.64 URZ, [UR6+0x110], UR4 ;  /* 0x0001100406ff85b2 */ /* 0x0044e20008000100 */
[----:B-1----:R-:W-:-:S09]  /*0e00*/  UISETP.EQ.U32.AND UP6, UPT, UR7, 0x1, UPT ;  /* 0x000000010700788c */ /* 0x002fd2000bfc2070 */
[----:B--2---:R-:W-:Y:S05]  /*0e10*/  BRA.U !UP6, `(.L_x_15) ;  /* 0x000000010e087547 */ /* 0x004fea000b800000 */
[----:B---3--:R-:W-:Y:S01]  /*0e20*/  UCGABAR_ARV ;  /* 0x00000000000079c7 */ /* 0x008fe20008000000 */
[----:B------:R-:W-:Y:S05]  /*0e30*/  BRA `(.L_x_16) ;  /* 0x0000000000047947 */ /* 0x000fea0003800000 */
.L_x_15:
[----:B---3--:R-:W-:Y:S01]  /*0e40*/  NOP ;  /* 0x0000000000007918 */ /* 0x008fe20000000000 */
.L_x_16:
[----:B------:R-:W1:Y:S01]  /*0e50*/  S2UR UR20, SR_CTAID.X ;  /* 0x00000000001479c3 */ /* 0x000e620000002500 */
[----:B------:R-:W-:-:S05]  /*0e60*/  CS2R.32 R93, SR_CgaSize ;  /* 0x00000000005d7805 */ /* 0x000fca0000008a00 */
[----:B------:R-:W-:-:S05]  /*0e70*/  IMAD R93, R93, -0xa0, RZ ;  /* 0xffffff605d5d7824 */ /* 0x000fca00078e02ff */
[----:B------:R-:W-:-:S14]  /*0e80*/  R2UR UR5, R93 ;  /* 0x000000005d0572ca */ /* 0x000fdc00000e0000 */
[----:B------:R-:W2:Y:S01]  /*0e90*/  LDCU UR5, c[0x0][UR5+0x2b0] ;  /* 0x00005600050577ac */ /* 0x000ea20008000800 */
[----:B------:R-:W-:-:S05]  /*0ea0*/  CS2R.32 R93, SR_CgaSize ;  /* 0x00000000005d7805 */ /* 0x000fca0000008a00 */
[----:B------:R-:W-:-:S05]  /*0eb0*/  IMAD R93, R93, -0xa0, RZ ;  /* 0xffffff605d5d7824 */ /* 0x000fca00078e02ff */
[----:B------:R-:W-:-:S14]  /*0ec0*/  R2UR UR4, R93 ;  /* 0x000000005d0472ca */ /* 0x000fdc00000e0000 */
[----:B------:R-:W3:Y:S01]  /*0ed0*/  LDCU UR4, c[0x0][UR4+0x2b4] ;  /* 0x00005680040477ac */ /* 0x000ee20008000800 */
[----:B------:R-:W4:Y:S01]  /*0ee0*/  S2UR UR23, SR_CTAID.Y ;  /* 0x00000000001779c3 */ /* 0x000f220000002600 */
[----:B------:R-:W-:-:S05]  /*0ef0*/  CS2R.32 R93, SR_CgaSize ;  /* 0x00000000005d7805 */ /* 0x000fca0000008a00 */
[----:B------:R-:W-:-:S05]  /*0f00*/  IMAD R93, R93, -0xa0, RZ ;  /* 0xffffff605d5d7824 */ /* 0x000fca00078e02ff */
[----:B------:R-:W-:-:S14]  /*0f10*/  R2UR UR7, R93 ;  /* 0x000000005d0772ca */ /* 0x000fdc00000e0000 */
[----:B------:R-:W3:Y:S01]  /*0f20*/  LDCU UR7, c[0x0][UR7+0x2a0] ;  /* 0x00005400070777ac */ /* 0x000ee20008000800 */
[----:B------:R-:W-:-:S05]  /*0f30*/  CS2R.32 R93, SR_CgaSize ;  /* 0x00000000005d7805 */ /* 0x000fca0000008a00 */
[----:B------:R-:W-:-:S05]  /*0f40*/  IMAD R93, R93, -0xa0, RZ ;  /* 0xffffff605d5d7824 */ /* 0x000fca00078e02ff */
[----:B------:R-:W-:-:S14]  /*0f50*/  R2UR UR8, R93 ;  /* 0x000000005d0872ca */ /* 0x000fdc00000e0000 */
[----:B------:R-:W3:Y:S01]  /*0f60*/  LDCU UR8, c[0x0][UR8+0x2a4] ;  /* 0x00005480080877ac */ /* 0x000ee20008000800 */
[----:B------:R-:W3:Y:S01]  /*0f70*/  LDCU UR19, c[0x0][0xc24] ;  /* 0x00018480ff1377ac */ /* 0x000ee20008000800 */
[----:B------:R-:W3:Y:S01]  /*0f80*/  LDCU UR39, c[0x0][0xc24] ;  /* 0x00018480ff2777ac */ /* 0x000ee20008000800 */
[----:B-1----:R-:W-:Y:S01]  /*0f90*/  I2FP.F32.U32 R2, UR20 ;  /* 0x0000001400027c45 */ /* 0x002fe20008201000 */
[----:B------:R-:W1:Y:S04]  /*0fa0*/  LDCU UR24, c[0x0][0xc30] ;  /* 0x00018600ff1877ac */ /* 0x000e680008000800 */
[----:B--2---:R-:W-:Y:S01]  /*0fb0*/  FMUL R2, R2, UR5 ;  /* 0x0000000502027c20 */ /* 0x004fe20008400000 */
[----:B----4-:R-:W-:-:S05]  /*0fc0*/  I2FP.F32.U32 R0, UR23 ;  /* 0x0000001700007c45 */ /* 0x010fca0008201000 */
[----:B------:R-:W2:Y:S01]  /*0fd0*/  F2I.U32.TRUNC.NTZ R2, R2 ;  /* 0x0000000200027305 */ /* 0x000ea2000020f000 */
[----:B---3--:R-:W-:-:S07]  /*0fe0*/  FMUL R0, R0, UR4 ;  /* 0x0000000400007c20 */ /* 0x008fce0008400000 */
[----:B------:R-:W3:Y:S01]  /*0ff0*/  F2I.U32.TRUNC.NTZ R0, R0 ;  /* 0x0000000000007305 */ /* 0x000ee2000020f000 */
[----:B--2---:R-:W-:Y:S02]  /*1000*/  R2UR UR4, R2 ;  /* 0x00000000020472ca */ /* 0x004fe400000e0000 */
[----:B------:R-:W-:Y:S02]  /*1010*/  PRMT R2, RZ, 0x7610, R2 ;  /* 0x00007610ff027816 */ /* 0x000fe40000000002 */
[----:B---3--:R-:W-:Y:S02]  /*1020*/  R2UR UR6, R0 ;  /* 0x00000000000672ca */ /* 0x008fe400000e0000 */
[----:B------:R-:W-:-:S07]  /*1030*/  PRMT R0, RZ, 0x7610, R0 ;  /* 0x00007610ff007816 */ /* 0x000fce0000000000 */
[----:B------:R-:W-:-:S04]  /*1040*/  UIADD3 UR5, UPT, UPT, -UR4, URZ, URZ ;  /* 0x000000ff04057290 */ /* 0x000fc8000fffe1ff */
[----:B------:R-:W-:Y:S02]  /*1050*/  UIMAD UR5, UR7, UR5, UR20 ;  /* 0x00000005070572a4 */ /* 0x000fe4000f8e0214 */
[----:B------:R-:W-:-:S04]  /*1060*/  UIADD3 UR4, UPT, UPT, -UR6, URZ, URZ ;  /* 0x000000ff06047290 */ /* 0x000fc8000fffe1ff */
[----:B------:R-:W-:Y:S01]  /*1070*/  IMAD.U32 R93, RZ, RZ, UR5 ;  /* 0x00000005ff5d7e24 */ /* 0x000fe2000f8e00ff */
[----:B------:R-:W-:-:S06]  /*1080*/  UIMAD UR4, UR8, UR4, UR23 ;  /* 0x00000004080472a4 */ /* 0x000fcc000f8e0217 */
[----:B------:R-:W-:Y:S01]  /*1090*/  IMAD.U32 R92, RZ, RZ, UR4 ;  /* 0x00000004ff5c7e24 */ /* 0x000fe2000f8e00ff */
[----:B-1----:R-:W-:Y:S06]  /*10a0*/  BRA.U UP4, `(.L_x_17) ;  /* 0x0000000104307547 */ /* 0x002fec000b800000 */
[----:B------:R-:W-:Y:S01]  /*10b0*/  R2UR UR5, R92 ;  /* 0x000000005c0572ca */ /* 0x000fe200000e0000 */
[----:B------:R-:W-:Y:S01]  /*10c0*/  UMOV UR7, 0x3 ;  /* 0x0000000300077882 */ /* 0x000fe20000000000 */
[----:B------:R-:W-:-:S11]  /*10d0*/  R2UR UR4, R93 ;  /* 0x000000005d0472ca */ /* 0x000fd600000e0000 */
[----:B------:R-:W-:-:S04]  /*10e0*/  UISETP.NE.AND UP0, UPT, UR5, URZ, UPT ;  /* 0x000000ff0500728c */ /* 0x000fc8000bf05270 */
[----:B------:R-:W-:Y:S02]  /*10f0*/  UISETP.LT.U32.OR UP0, UPT, UR4, 0x2, !UP0 ;  /* 0x000000020400788c */ /* 0x000fe4000c701470 */
[----:B------:R-:W-:Y:S02]  /*1100*/  ULOP3.LUT UR4, UR4, 0xfffffffe, URZ, 0xc0, !UPT ;  /* 0xfffffffe04047892 */ /* 0x000fe4000f8ec0ff */
[----:B------:R-:W-:Y:S02]  /*1110*/  USEL UR6, URZ, 0x1, !UP0 ;  /* 0x00000001ff067887 */ /* 0x000fe4000c000000 */
[----:B------:R-:W-:Y:S02]  /*1120*/  USEL UR5, URZ, 0x2, !UP0 ;  /* 0x00000002ff057887 */ /* 0x000fe4000c000000 */
[----:B------:R-:W-:Y:S02]  /*1130*/  USHF.L.U32 UR4, UR7, UR4, URZ ;  /* 0x0000000407047299 */ /* 0x000fe400080006ff */
[----:B------:R-:W-:-:S04]  /*1140*/  UIADD3 UR5, UPT, UPT, UR6, UR5, URZ ;  /* 0x0000000506057290 */ /* 0x000fc8000fffe0ff */
[----:B------:R-:W-:Y:S02]  /*1150*/  IMAD.U32 R0, RZ, RZ, UR4 ;  /* 0x00000004ff007e24 */ /* 0x000fe4000f8e00ff */
[----:B------:R-:W-:-:S07]  /*1160*/  IMAD.U32 R2, RZ, RZ, UR5 ;  /* 0x00000005ff027e24 */ /* 0x000fce000f8e00ff */
.L_x_17:
[----:B------:R-:W1:Y:S01]  /*1170*/  S2UR UR54, SR_CTAID.Z ;  /* 0x00000000003679c3 */ /* 0x000e620000002700 */
[----:B------:R-:W-:Y:S01]  /*1180*/  UISETP.GE.AND UP0, UPT, UR19, 0x1, UPT ;  /* 0x000000011300788c */ /* 0x000fe2000bf06270 */
[----:B------:R-:W-:-:S08]  /*1190*/  UMOV UR53, UR20 ;  /* 0x0000001400357c82 */ /* 0x000fd00008000000 */
[----:B------:R-:W-:Y:S05]  /*11a0*/  BRA.U !UP0, `(.L_x_18) ;  /* 0x0000000108d47547 */ /* 0x000fea000b800000 */
[----:B------:R-:W2:Y:S01]  /*11b0*/  LDCU.128 UR12, c[0x0][0xc10] ;  /* 0x00018200ff0c77ac */ /* 0x000ea20008000c00 */
[----:B------:R-:W3:Y:S01]  /*11c0*/  LDCU UR21, c[0x0][0xc0c] ;  /* 0x00018180ff1577ac */ /* 0x000ee20008000800 */
[----:B------:R-:W4:Y:S01]  /*11d0*/  LDCU UR6, c[0x0][0x370] ;  /* 0x00006e00ff0677ac */ /* 0x000f220008000800 */
[----:B------:R-:W1:Y:S01]  /*11e0*/  LDCU UR7, c[0x0][0x374] ;  /* 0x00006e80ff0777ac */ /* 0x000e620008000800 */
[----:B------:R-:W1:Y:S01]  /*11f0*/  LDCU UR22, c[0x0][0xc20] ;  /* 0x00018400ff1677ac */ /* 0x000e620008000800 */
[----:B--2---:R-:W-:Y:S02]  /*1200*/  UIMAD.WIDE.U32 UR4, UR20, UR12, URZ ;  /* 0x0000000c140472a5 */ /* 0x004fe4000f8e00ff */
[----:B---3--:R-:W-:Y:S01]  /*1210*/  UISETP.NE.AND UP0, UPT, UR21, 0x1, UPT ;  /* 0x000000011500788c */ /* 0x008fe2000bf05270 */
[----:B------:R-:W2:Y:S01]  /*1220*/  LDCU.64 UR8, c[0x0][0xc28] ;  /* 0x00018500ff0877ac */ /* 0x000ea20008000a00 */
[----:B----4-:R-:W-:-:S03]  /*1230*/  UIMAD.WIDE.U32 UR10, UR6, UR12, URZ ;  /* 0x0000000c060a72a5 */ /* 0x010fc6000f8e00ff */
[----:B------:R-:W-:Y:S01]  /*1240*/  UMOV UR4, UR5 ;  /* 0x0000000500047c82 */ /* 0x000fe20008000000 */
[----:B------:R-:W-:Y:S02]  /*1250*/  UISETP.NE.AND UP2, UPT, UR19, 0x1, UPT ;  /* 0x000000011300788c */ /* 0x000fe4000bf45270 */
[----:B------:R-:W-:Y:S01]  /*1260*/  USHF.R.U32.HI UR4, URZ, UR13, UR4 ;  /* 0x0000000dff047299 */ /* 0x000fe20008011604 */
[----:B------:R-:W-:Y:S01]  /*1270*/  UMOV UR10, UR11 ;  /* 0x0000000b000a7c82 */ /* 0x000fe20008000000 */
[----:B------:R-:W-:Y:S02]  /*1280*/  UIMAD.WIDE.U32 UR16, UR23, UR15, URZ ;  /* 0x0000000f171072a5 */ /* 0x000fe4000f8e00ff */
[----:B------:R-:W-:Y:S02]  /*1290*/  USEL UR5, UR20, UR4, !UP0 ;  /* 0x0000000414057287 */ /* 0x000fe4000c000000 */
[----:B------:R-:W-:Y:S02]  /*12a0*/  @UP0 USHF.R.U32.HI UR6, URZ, UR13, UR10 ;  /* 0x0000000dff060299 */ /* 0x000fe4000801160a */
[----:B------:R-:W-:-:S02]  /*12b0*/  UISETP.NE.AND UP0, UPT, UR14, 0x1, UPT ;  /* 0x000000010e00788c */ /* 0x000fc4000bf05270 */
[----:B-1----:R-:W-:Y:S02]  /*12c0*/  UIMAD.WIDE.U32 UR10, UR7, UR15, URZ ;  /* 0x0000000f070a72a5 */ /* 0x002fe4000f8e00ff */
[----:B--2---:R-:W-:Y:S01]  /*12d0*/  UIMAD.WIDE.U32 UR12, UR6, UR8, URZ ;  /* 0x00000008060c72a5 */ /* 0x004fe2000f8e00ff */
[----:B------:R-:W-:Y:S01]  /*12e0*/  UMOV UR4, UR17 ;  /* 0x0000001100047c82 */ /* 0x000fe20008000000 */
[----:B------:R-:W-:-:S03]  /*12f0*/  UIADD3 UR53, UPT, UPT, -UR5, URZ, URZ ;  /* 0x000000ff05357290 */ /* 0x000fc6000fffe1ff */
[----:B------:R-:W-:Y:S01]  /*1300*/  UMOV UR10, UR11 ;  /* 0x0000000b000a7c82 */ /* 0x000fe20008000000 */
[----:B------:R-:W-:Y:S02]  /*1310*/  USHF.R.U32.HI UR4, URZ, UR22, UR4 ;  /* 0x00000016ff047299 */ /* 0x000fe40008011604 */
[----:B------:R-:W-:Y:S01]  /*1320*/  @UP0 USHF.R.U32.HI UR7, URZ, UR22, UR10 ;  /* 0x00000016ff070299 */ /* 0x000fe2000801160a */
[----:B------:R-:W-:Y:S01]  /*1330*/  UMOV UR12, UR13 ;  /* 0x0000000d000c7c82 */ /* 0x000fe20008000000 */
[----:B------:R-:W-:Y:S02]  /*1340*/  USEL UR4, UR23, UR4, !UP0 ;  /* 0x0000000417047287 */ /* 0x000fe4000c000000 */
[----:B------:R-:W-:Y:S02]  /*1350*/  UIMAD.WIDE.U32 UR10, UR7, UR8, URZ ;  /* 0x00000008070a72a5 */ /* 0x000fe4000f8e00ff */
[----:B------:R-:W-:Y:S02]  /*1360*/  @UP2 USHF.R.U32.HI UR6, URZ, UR9, UR12 ;  /* 0x00000009ff062299 */ /* 0x000fe4000801160c */
[----:B------:R-:W-:-:S02]  /*1370*/  UIMAD.WIDE.U32 UR12, UR4, UR8, URZ ;  /* 0x00000008040c72a5 */ /* 0x000fc4000f8e00ff */
[----:B------:R-:W-:Y:S01]  /*1380*/  UIMAD UR53, UR21, UR53, UR20 ;  /* 0x00000035153572a4 */ /* 0x000fe2000f8e0214 */
[----:B------:R-:W-:Y:S02]  /*1390*/  UMOV UR10, UR11 ;  /* 0x0000000b000a7c82 */ /* 0x000fe40008000000 */
[----:B------:R-:W-:Y:S02]  /*13a0*/  @UP2 USHF.R.U32.HI UR7, URZ, UR9, UR10 ;  /* 0x00000009ff072299 */ /* 0x000fe4000801160a */
[----:B------:R-:W-:Y:S02]  /*13b0*/  UIMAD UR10, UR6, UR19, URZ ;  /* 0x00000013060a72a4 */ /* 0x000fe4000f8e02ff */
[----:B------:R-:W-:-:S04]  /*13c0*/  UIMAD UR7, UR7, UR19, URZ ;  /* 0x00000013070772a4 */ /* 0x000fc8000f8e02ff */
[----:B------:R-:W-:-:S03]  /*13d0*/  UISETP.GE.AND UP0, UPT, UR4, UR7, UPT ;  /* 0x000000070400728c */ /* 0x000fc6000bf06270 */
[----:B------:R-:W-:Y:S01]  /*13e0*/  UMOV UR7, UR13 ;  /* 0x0000000d00077c82 */ /* 0x000fe20008000000 */
[----:B------:R-:W-:Y:S02]  /*13f0*/  UISETP.GE.OR UP0, UPT, UR5, UR10, UP0 ;  /* 0x0000000a0500728c */ /* 0x000fe40008706670 */
[----:B------:R-:W-:Y:S02]  /*1400*/  UIMAD.WIDE.U32 UR10, UR5, UR8, URZ ;  /* 0x00000008050a72a5 */ /* 0x000fe4000f8e00ff */
[----:B------:R-:W-:Y:S02]  /*1410*/  USHF.R.U32.HI UR7, URZ, UR9, UR7 ;  /* 0x00000009ff077299 */ /* 0x000fe40008011607 */
[----:B------:R-:W-:Y:S02]  /*1420*/  UIADD3 UR10, UPT, UPT, -UR4, URZ, URZ ;  /* 0x000000ff040a7290 */ /* 0x000fe4000fffe1ff */
[----:B------:R-:W-:Y:S02]  /*1430*/  USEL UR7, UR4, UR7, !UP2 ;  /* 0x0000000704077287 */ /* 0x000fe4000d000000 */
[----:B------:R-:W-:Y:S01]  /*1440*/  UIMAD UR10, UR14, UR10, UR23 ;  /* 0x0000000a0e0a72a4 */ /* 0x000fe2000f8e0217 */
[----:B------:R-:W-:-:S02]  /*1450*/  @!UP0 UMOV UR8, UR11 ;  /* 0x0000000b00088c82 */ /* 0x000fc40008000000 */
[----:B------:R-:W-:Y:S02]  /*1460*/  @!UP0 USHF.R.U32.HI UR8, URZ, UR9, UR8 ;  /* 0x00000009ff088299 */ /* 0x000fe40008011608 */
[----:B------:R-:W-:Y:S02]  /*1470*/  UIADD3 UR9, UPT, UPT, -UR7, URZ, URZ ;  /* 0x000000ff07097290 */ /* 0x000fe4000fffe1ff */
[----:B------:R-:W-:Y:S02]  /*1480*/  @!UP0 USEL UR8, UR5, UR8, !UP2 ;  /* 0x0000000805088287 */ /* 0x000fe4000d000000 */
[----:B------:R-:W-:Y:S02]  /*1490*/  UIMAD UR9, UR19, UR9, UR4 ;  /* 0x00000009130972a4 */ /* 0x000fe4000f8e0204 */
[----:B------:R-:W-:Y:S02]  /*14a0*/  @!UP0 UIADD3 UR7, UPT, UPT, UR7, -UR8, URZ ;  /* 0x8000000807078290 */ /* 0x000fe4000fffe0ff */
[----:B------:R-:W-:-:S02]  /*14b0*/  @!UP0 UIMAD UR6, UR9, UR6, UR8 ;  /* 0x00000006090682a4 */ /* 0x000fc4000f8e0208 */
[----:B------:R-:W-:-:S04]  /*14c0*/  @!UP0 UIMAD UR4, UR7, UR19, UR5 ;  /* 0x00000013070482a4 */ /* 0x000fc8000f8e0205 */
[----:B------:R-:W-:Y:S01]  /*14d0*/  UIMAD UR23, UR4, UR14, UR10 ;  /* 0x0000000e041772a4 */ /* 0x000fe2000f8e020a */
[----:B------:R-:W-:Y:S02]  /*14e0*/  @!UP0 UMOV UR5, UR6 ;  /* 0x0000000600058c82 */ /* 0x000fe40008000000 */
[----:B------:R-:W-:-:S12]  /*14f0*/  UIMAD UR53, UR5, UR21, UR53 ;  /* 0x00000015053572a4 */ /* 0x000fd8000f8e0235 */
.L_x_18:
[----:B------:R-:W-:-:S09]  /*1500*/  UISETP.NE.AND UP0, UPT, UR24, 0x1, UPT ;  /* 0x000000011800788c */ /* 0x000fd2000bf05270 */
[----:B------:R-:W-:Y:S05]  /*1510*/  BRA.U UP0, `(.L_x_19) ;  /* 0x0000000100407547 */ /* 0x000fea000b800000 */
[----:B------:R-:W2:Y:S01]  /*1520*/  LDCU.128 UR8, c[0x0][0xc10] ;  /* 0x00018200ff0877ac */ /* 0x000ea20008000c00 */
[----:B------:R-:W3:Y:S01]  /*1530*/  LDCU UR12, c[0x0][0xc0c] ;  /* 0x00018180ff0c77ac */ /* 0x000ee20008000800 */
[----:B------:R-:W4:Y:S01]  /*1540*/  LDCU UR13, c[0x0][0xc20] ;  /* 0x00018400ff0d77ac */ /* 0x000f220008000800 */
[----:B--2---:R-:W-:Y:S02]  /*1550*/  UIMAD.WIDE.U32 UR4, UR53, UR8, URZ ;  /* 0x00000008350472a5 */ /* 0x004fe4000f8e00ff */
[----:B------:R-:W-:Y:S02]  /*1560*/  UIMAD.WIDE.U32 UR6, UR23, UR11, URZ ;  /* 0x0000000b170672a5 */ /* 0x000fe4000f8e00ff */
[----:B---3--:R-:W-:Y:S02]  /*1570*/  UISETP.NE.AND UP0, UPT, UR12, 0x1, UPT ;  /* 0x000000010c00788c */ /* 0x008fe4000bf05270 */
[----:B------:R-:W-:-:S03]  /*1580*/  USHF.R.U32.HI UR5, URZ, UR9, UR5 ;  /* 0x00000009ff057299 */ /* 0x000fc60008011605 */
[----:B------:R-:W-:Y:S01]  /*1590*/  UMOV UR4, UR7 ;  /* 0x0000000700047c82 */ /* 0x000fe20008000000 */
[----:B------:R-:W-:Y:S02]  /*15a0*/  USEL UR5, UR53, UR5, !UP0 ;  /* 0x0000000535057287 */ /* 0x000fe4000c000000 */
[----:B------:R-:W-:Y:S02]  /*15b0*/  UISETP.NE.AND UP0, UPT, UR10, 0x1, UPT ;  /* 0x000000010a00788c */ /* 0x000fe4000bf05270 */
[----:B----4-:R-:W-:-:S04]  /*15c0*/  USHF.R.U32.HI UR4, URZ, UR13, UR4 ;  /* 0x0000000dff047299 */ /* 0x010fc80008011604 */
[----:B------:R-:W-:-:S04]  /*15d0*/  USEL UR4, UR23, UR4, !UP0 ;  /* 0x0000000417047287 */ /* 0x000fc8000c000000 */
[----:B------:R-:W-:Y:S02]  /*15e0*/  UIADD3 UR6, UPT, UPT, -UR4, UR5, URZ ;  /* 0x0000000504067290 */ /* 0x000fe4000fffe1ff */
[----:B------:R-:W-:Y:S02]  /*15f0*/  UIADD3 UR4, UPT, UPT, UR4, -UR5, URZ ;  /* 0x8000000504047290 */ /* 0x000fe4000fffe0ff */
[----:B------:R-:W-:Y:S02]  /*1600*/  UIMAD UR23, UR6, UR10, UR23 ;  /* 0x0000000a061772a4 */ /* 0x000fe4000f8e0217 */
[----:B------:R-:W-:-:S12]  /*1610*/  UIMAD UR53, UR4, UR12, UR53 ;  /* 0x0000000c043572a4 */ /* 0x000fd8000f8e0235 */
.L_x_19:
[----:B------:R-:W-:Y:S05]  /*1620*/  BRA.U !UP6, `(.L_x_20) ;  /* 0x000000010e0c7547 */ /* 0x000fea000b800000 */
[----:B------:R-:W-:Y:S01]  /*1630*/  UCGABAR_WAIT ;  /* 0x0000000000007dc7 */ /* 0x000fe20008000000 */
[----:B------:R-:W-:Y:S01]  /*1640*/  CCTL.IVALL ;  /* 0x00000000ff00798f */ /* 0x000fe20002000000 */
[----:B------:R-:W-:Y:S05]  /*1650*/  BRA `(.L_x_21) ;  /* 0x0000000000047947 */ /* 0x000fea0003800000 */
.L_x_20:
[----:B------:R-:W-:Y:S06]  /*1660*/  BAR.SYNC.DEFER_BLOCKING 0x0 ;  /* 0x0000000000007b1d */ /* 0x000fec0000010000 */
.L_x_21:
[----:B------:R-:W-:Y:S05]  /*1670*/  BRA.U UP5, `(.L_x_22) ;  /* 0x0000001d05707547 */ /* 0x000fea000b800000 */
[----:B------:R-:W2:Y:S01]  /*1680*/  LDCU UR5, c[0x0][0x388] ;  /* 0x00007100ff0577ac */ /* 0x000ea20008000800 */
[----:B------:R-:W-:Y:S01]  /*1690*/  PLOP3.LUT P1, PT, PT, PT, UP3, 0x80, 0x8 ;  /* 0x000000000008781c */ /* 0x000fe20003f2f038 */
[----:B------:R-:W-:Y:S01]  /*16a0*/  IMAD.MOV.U32 R2, RZ, RZ, RZ ;  /* 0x000000ffff027224 */ /* 0x000fe200078e00ff */
[----:B------:R-:W-:Y:S01]  /*16b0*/  ISETP.EQ.OR P2, PT, R3, RZ, P3 ;  /* 0x000000ff0300720c */ /* 0x000fe20001f42670 */
[----:B------:R-:W3:Y:S01]  /*16c0*/  LDCU UR8, c[0x0][0x38c] ;  /* 0x00007180ff0877ac */ /* 0x000ee20008000800 */
[----:B------:R-:W-:Y:S01]  /*16d0*/  PLOP3.LUT P1, PT, P1, PT, PT, 0x8, 0x80 ;  /* 0x000000000080781c */ /* 0x000fe20000f2e170 */
[----:B------:R-:W4:Y:S01]  /*16e0*/  LDCU.64 UR6, c[0x0][0x390] ;  /* 0x00007200ff0677ac */ /* 0x000f220008000a00 */
[----:B------:R-:W-:Y:S01]  /*16f0*/  UISETP.NE.AND UP1, UPT, UR18, URZ, UPT ;  /* 0x000000ff1200728c */ /* 0x000fe2000bf25270 */
[----:B-1----:R-:W1:Y:S01]  /*1700*/  LDCU UR54, c[0x0][0x370] ;  /* 0x00006e00ff3677ac */ /* 0x002e620008000800 */
[----:B--2---:R-:W-:Y:S01]  /*1710*/  UIADD3 UR5, UPT, UPT, UR5, 0x3f, URZ ;  /* 0x0000003f05057890 */ /* 0x004fe2000fffe0ff */
[----:B------:R-:W2:Y:S03]  /*1720*/  LDCU.64 UR46, c[0x0][0x348] ;  /* 0x00006900ff2e77ac */ /* 0x000ea60008000a00 */
[----:B------:R-:W-:-:S02]  /*1730*/  USHF.R.S32.HI UR4, URZ, 0x1f, UR5 ;  /* 0x0000001fff047899 */ /* 0x000fc40008011405 */
[----:B------:R-:W-:Y:S02]  /*1740*/  USHF.L.U32 UR58, UR20, 0x7, URZ ;  /* 0x00000007143a7899 */ /* 0x000fe400080006ff */
[----:B------:R-:W-:Y:S02]  /*1750*/  ULEA.HI UR4, UR4, UR5, URZ, 0x6 ;  /* 0x0000000504047291 */ /* 0x000fe4000f8f30ff */
[----:B------:R-:W-:Y:S02]  /*1760*/  USHF.L.U32 UR5, UR20, 0x5, URZ ;  /* 0x0000000514057899 */ /* 0x000fe400080006ff */
[----:B------:R-:W-:Y:S02]  /*1770*/  USHF.R.S32.HI UR4, URZ, 0x6, UR4 ;  /* 0x00000006ff047899 */ /* 0x000fe40008011404 */
[----:B------:R-:W-:Y:S02]  /*1780*/  ULOP3.LUT UR57, UR5, 0x20, URZ, 0xc0, !UPT ;  /* 0x0000002005397892 */ /* 0x000fe4000f8ec0ff */
[----:B---3--:R-:W-:Y:S01]  /*1790*/  UIMAD UR4, UR4, UR8, URZ ;  /* 0x00000008040472a4 */ /* 0x008fe2000f8e02ff */
[----:B------:R-:W3:Y:S03]  /*17a0*/  LDCU UR52, c[0x0][0x374] ;  /* 0x00006e80ff3477ac */ /* 0x000ee60008000800 */
[----:B----4-:R-:W-:-:S02]  /*17b0*/  UIMAD UR4, UR4, UR6, URZ ;  /* 0x00000006040472a4 */ /* 0x010fc4000f8e02ff */
[----:B------:R-:W-:Y:S02]  /*17c0*/  USEL UR38, UR38, 0x2, UP1 ;  /* 0x0000000226267887 */ /* 0x000fe40008800000 */
[----:B------:R-:W-:Y:S01]  /*17d0*/  UIMAD UR55, UR4, UR7, URZ ;  /* 0x00000007043772a4 */ /* 0x000fe2000f8e02ff */
[----:B------:R-:W-:Y:S01]  /*17e0*/  UMOV UR27, 0x1 ;  /* 0x00000001001b7882 */ /* 0x000fe20000000000 */
[----:B------:R-:W-:Y:S02]  /*17f0*/  UMOV UR31, URZ ;  /* 0x000000ff001f7c82 */ /* 0x000fe40008000000 */
[----:B------:R-:W-:Y:S02]  /*1800*/  UISETP.NE.AND UP2, UPT, UR55, URZ, UPT ;  /* 0x000000ff3700728c */ /* 0x000fe4000bf45270 */
[----:B------:R-:W-:Y:S01]  /*1810*/  UISETP.LT.U32.AND UP0, UPT, UR55, 0xa, UPT ;  /* 0x0000000a3700788c */ /* 0x000fe2000bf01070 */
[----:B------:R-:W-:Y:S01]  /*1820*/  UMOV UR36, URZ ;  /* 0x000000ff00247c82 */ /* 0x000fe20008000000 */
[----:B------:R-:W-:-:S02]  /*1830*/  UMOV UR42, URZ ;  /* 0x000000ff002a7c82 */ /* 0x000fc40008000000 */
[----:B------:R-:W-:-:S04]  /*1840*/  USEL UR4, UR55, 0xa, UP0 ;  /* 0x0000000a37047887 */ /* 0x000fc80008000000 */
[----:B------:R-:W-:Y:S02]  /*1850*/  UIADD3 UR5, UPT, UPT, UR4, -0x1, URZ ;  /* 0xffffffff04057890 */ /* 0x000fe4000fffe0ff */
[----:B------:R-:W-:Y:S02]  /*1860*/  @!UP2 UIADD3 UR5, UPT, UPT, UR4, URZ, URZ ;  /* 0x000000ff0405a290 */ /* 0x000fe4000fffe0ff */
[----:B------:R-:W-:Y:S02]  /*1870*/  UIADD3 UR51, UPT, UPT, UR55, -UR4, URZ ;  /* 0x8000000437337290 */ /* 0x000fe4000fffe0ff */
[----:B-123--:R-:W-:-:S12]  /*1880*/  UIADD3 UR56, UPT, UPT, UR5, 0x1, URZ ;  /* 0x0000000105387890 */ /* 0x00efd8000fffe0ff */
.L_x_40:
[----:B------:R-:W1:Y:S01]  /*1890*/  S2UR UR30, SR_CgaCtaId ;  /* 0x00000000001e79c3 */ /* 0x000e620000008800 */
[----:B------:R-:W-:Y:S01]  /*18a0*/  UMOV UR4, 0x400 ;  /* 0x0000040000047882 */ /* 0x000fe20000000000 */
[----:B------:R-:W-:Y:S01]  /*18b0*/  MOV R0, UR27 ;  /* 0x0000001b00007c02 */ /* 0x000fe20008000f00 */
[----:B------:R-:W-:Y:S02]  /*18c0*/  UISETP.NE.AND UP0, UPT, UR55, URZ, UPT ;  /* 0x000000ff3700728c */ /* 0x000fe4000bf05270 */
[----:B------:R-:W-:Y:S01]  /*18d0*/  ULEA UR18, UR23, UR57, 0x6 ;  /* 0x0000003917127291 */ /* 0x000fe2000f8e30ff */
[----:B------:R-:W-:Y:S01]  /*18e0*/  SHF.L.U32 R0, R0, 0x1f, RZ ;  /* 0x0000001f00007819 */ /* 0x000fe200000006ff */
[----:B------:R-:W-:Y:S01]  /*18f0*/  UMOV UR28, URZ ;  /* 0x000000ff001c7c82 */ /* 0x000fe20008000000 */
[----:B------:R-:W-:Y:S01]  /*1900*/  UMOV UR22, URZ ;  /* 0x000000ff00167c82 */ /* 0x000fe20008000000 */
[----:B------:R-:W-:Y:S01]  /*1910*/  UMOV UR21, URZ ;  /* 0x000000ff00157c82 */ /* 0x000fe20008000000 */
[----:B------:R-:W-:Y:S01]  /*1920*/  UMOV UR20, URZ ;  /* 0x000000ff00147c82 */ /* 0x000fe20008000000 */
[----:B-1----:R-:W-:-:S04]  /*1930*/  ULEA UR30, UR30, UR4, 0x18 ;  /* 0x000000041e1e7291 */ /* 0x002fc8000f8ec0ff */
[----:B------:R-:W-:-:S09]  /*1940*/  ULEA UR4, UR31, UR30, 0x3 ;  /* 0x0000001e1f047291 */ /* 0x000fd2000f8e18ff */
[----:B------:R1:W2:Y:S01]  /*1950*/  SYNCS.PHASECHK.TRANS64.TRYWAIT P0, [UR4+0x50], R0 ;  /* 0x00005000ff0075a7 */ /* 0x0002a20008001104 */
[----:B------:R-:W-:-:S04]  /*1960*/  ULEA.HI UR4, UR53, UR53, URZ, 0x1 ;  /* 0x0000003535047291 */ /* 0x000fc8000f8f08ff */
[----:B------:R-:W-:-:S04]  /*1970*/  USHF.L.U32 UR4, UR4, 0x7, URZ ;  /* 0x0000000704047899 */ /* 0x000fc800080006ff */
[----:B------:R-:W-:-:S04]  /*1980*/  ULOP3.LUT UR4, UR4, 0xffffff00, URZ, 0xc0, !UPT ;  /* 0xffffff0004047892 */ /* 0x000fc8000f8ec0ff */
[----:B------:R-:W-:Y:S01]  /*1990*/  ULOP3.LUT UR43, UR4, 0x80, UR58, 0xf8, !UPT ;  /* 0x00000080042b7892 */ /* 0x000fe2000f8ef83a */
[----:B------:R-:W-:Y:S11]  /*19a0*/  BRA.U !UP0, `(.L_x_23) ;  /* 0x0000000508ac7547 */ /* 0x000ff6000b800000 */
[----:B------:R-:W3:Y:S01]  /*19b0*/  LDCU.128 UR12, c[0x0][0x480] ;  /* 0x00009000ff0c77ac */ /* 0x000ee20008000c00 */
[----:B------:R-:W4:Y:S01]  /*19c0*/  LDCU.128 UR8, c[0x0][0x490] ;  /* 0x00009200ff0877ac */ /* 0x000f220008000c00 */
[----:B------:R-:W1:Y:S01]  /*19d0*/  LDCU.64 UR20, c[0x0][0x4c0] ;  /* 0x00009800ff1477ac */ /* 0x000e620008000a00 */
[----:B------:R-:W1:Y:S01]  /*19e0*/  LDCU.64 UR16, c[0x0][0x4f0] ;  /* 0x00009e00ff1077ac */ /* 0x000e620008000a00 */
[----:B------:R-:W1:Y:S01]  /*19f0*/  LDCU UR19, c[0x0][0x4c8] ;  /* 0x00009900ff1377ac */ /* 0x000e620008000800 */
[----:B---3--:R-:W-:Y:S02]  /*1a00*/  UIMAD.WIDE.U32 UR4, UR43, UR13, URZ ;  /* 0x0000000d2b0472a5 */ /* 0x008fe4000f8e00ff */
[----:B------:R-:W-:Y:S02]  /*1a10*/  UISETP.NE.AND UP0, UPT, UR12, 0x1, UPT ;  /* 0x000000010c00788c */ /* 0x000fe4000bf05270 */
[----:B------:R-:W-:Y:S01]  /*1a20*/  USHF.R.U32.HI UR5, URZ, UR14, UR5 ;  /* 0x0000000eff057299 */ /* 0x000fe20008011605 */
[----:B------:R-:W3:Y:S03]  /*1a30*/  LDCU UR49, c[0x0][0x38c] ;  /* 0x00007180ff3177ac */ /* 0x000ee60008000800 */
[----:B------:R-:W-:-:S02]  /*1a40*/  USEL UR5, UR43, UR5, !UP0 ;  /* 0x000000052b057287 */ /* 0x000fc4000c000000 */
[----:B------:R-:W-:Y:S02]  /*1a50*/  UISETP.NE.AND UP0, UPT, UR15, 0x1, UPT ;  /* 0x000000010f00788c */ /* 0x000fe4000bf05270 */
[----:B----4-:R-:W-:Y:S01]  /*1a60*/  UIMAD.WIDE.U32 UR6, UR5, UR8, URZ ;  /* 0x00000008050672a5 */ /* 0x010fe2000f8e00ff */
[----:B------:R-:W4:Y:S01]  /*1a70*/  LDCU UR8, c[0x0][0x4a0] ;  /* 0x00009400ff0877ac */ /* 0x000f220008000800 */
[----:B------:R-:W1:Y:S05]  /*1a80*/  LDCU UR23, c[0x0][0x4cc] ;  /* 0x00009980ff1777ac */ /* 0x000e6a0008000800 */
[----:B------:R-:W-:Y:S01]  /*1a90*/  UMOV UR4, UR7 ;  /* 0x0000000700047c82 */ /* 0x000fe20008000000 */
[----:B------:R-:W1:Y:S01]  /*1aa0*/  LDCU.64 UR40, c[0x0][0x390] ;  /* 0x00007200ff2877ac */ /* 0x000e620008000a00 */
[----:B------:R-:W-:Y:S01]  /*1ab0*/  USHF.R.U32.HI UR4, URZ, UR9, UR4 ;  /* 0x00000009ff047299 */ /* 0x000fe20008011604 */
[----:B------:R-:W1:Y:S03]  /*1ac0*/  LDCU UR9, c[0x0][0x4ec] ;  /* 0x00009d80ff0977ac */ /* 0x000e660008000800 */
[----:B------:R-:W-:-:S02]  /*1ad0*/  USEL UR4, UR5, UR4, !UP0 ;  /* 0x0000000405047287 */ /* 0x000fc4000c000000 */
[----:B------:R-:W-:Y:S02]  /*1ae0*/  UISETP.NE.AND UP0, UPT, UR10, 0x1, UPT ;  /* 0x000000010a00788c */ /* 0x000fe4000bf05270 */
[----:B------:R-:W-:Y:S01]  /*1af0*/  UIMAD.WIDE.U32 UR6, UR4, UR11, URZ ;  /* 0x0000000b040672a5 */ /* 0x000fe2000f8e00ff */
[----:B------:R-:W1:Y:S01]  /*1b00*/  LDCU.64 UR24, c[0x0][0x4d0] ;  /* 0x00009a00ff1877ac */ /* 0x000e620008000a00 */
[----:B------:R-:W-:-:S05]  /*1b10*/  UIADD3 UR42, UPT, UPT, UR56, UR36, URZ ;  /* 0x00000024382a7290 */ /* 0x000fca000fffe0ff */
[----:B------:R-:W-:Y:S01]  /*1b20*/  UMOV UR6, UR7 ;  /* 0x0000000700067c82 */ /* 0x000fe20008000000 */
[----:B------:R-:W-:Y:S02]  /*1b30*/  UIADD3 UR7, UPT, UPT, -UR4, URZ, URZ ;  /* 0x000000ff04077290 */ /* 0x000fe4000fffe1ff */
[----:B----4-:R-:W-:Y:S02]  /*1b40*/  USHF.R.U32.HI UR6, URZ, UR8, UR6 ;  /* 0x00000008ff067299 */ /* 0x010fe40008011606 */
[----:B------:R-:W-:Y:S02]  /*1b50*/  UIADD3 UR8, UPT, UPT, -UR5, URZ, URZ ;  /* 0x000000ff05087290 */ /* 0x000fe4000fffe1ff */
[----:B------:R-:W-:Y:S02]  /*1b60*/  USEL UR14, UR4, UR6, !UP0 ;  /* 0x00000006040e7287 */ /* 0x000fe4000c000000 */
[----:B------:R-:W-:Y:S02]  /*1b70*/  UIMAD UR7, UR15, UR7, UR5 ;  /* 0x000000070f0772a4 */ /* 0x000fe4000f8e0205 */
[----:B------:R-:W-:-:S02]  /*1b80*/  UIADD3 UR6, UPT, UPT, -UR14, URZ, URZ ;  /* 0x000000ff0e067290 */ /* 0x000fc4000fffe1ff */
[----:B------:R-:W-:Y:S02]  /*1b90*/  UIMAD UR8, UR12, UR8, UR43 ;  /* 0x000000080c0872a4 */ /* 0x000fe4000f8e022b */
[----:B------:R-:W-:Y:S02]  /*1ba0*/  UIMAD UR13, UR10, UR6, UR4 ;  /* 0x000000060a0d72a4 */ /* 0x000fe4000f8e0204 */
[----:B-1----:R-:W-:Y:S02]  /*1bb0*/  UIMAD UR11, UR8, UR20, UR9 ;  /* 0x00000014080b72a4 */ /* 0x002fe4000f8e0209 */
[----:B------:R-:W-:Y:S01]  /*1bc0*/  UIMAD UR12, UR7, UR21, UR16 ;  /* 0x00000015070c72a4 */ /* 0x000fe2000f8e0210 */
[----:B------:R-:W1:Y:S02]  /*1bd0*/  LDCU.64 UR4, c[0x0][0x4f8] ;  /* 0x00009f00ff0477ac */ /* 0x000e640008000a00 */
[----:B------:R-:W4:Y:S01]  /*1be0*/  LDCU UR6, c[0x0][0x500] ;  /* 0x0000a000ff0677ac */ /* 0x000f220008000800 */
[----:B------:R-:W-:Y:S01]  /*1bf0*/  UIMAD UR13, UR13, UR19, UR17 ;  /* 0x000000130d0d72a4 */ /* 0x000fe2000f8e0211 */
[----:B------:R-:W-:Y:S01]  /*1c00*/  UMOV UR28, URZ ;  /* 0x000000ff001c7c82 */ /* 0x000fe20008000000 */
[----:B------:R-:W-:Y:S01]  /*1c10*/  UMOV UR7, UR31 ;  /* 0x0000001f00077c82 */ /* 0x000fe20008000000 */
[----:B------:R-:W-:Y:S01]  /*1c20*/  UMOV UR20, URZ ;  /* 0x000000ff00147c82 */ /* 0x000fe20008000000 */
[----:B------:R-:W-:Y:S01]  /*1c30*/  UMOV UR21, URZ ;  /* 0x000000ff00157c82 */ /* 0x000fe20008000000 */
[----:B---3--:R-:W-:-:S07]  /*1c40*/  UMOV UR22, URZ ;  /* 0x000000ff00167c82 */ /* 0x008fce0008000000 */
.L_x_29:
[----:B------:R-:W-:Y:S01]  /*1c50*/  @!P3 MOV R3, 0xa000 ;  /* 0x0000a0000003b802 */ /* 0x000fe20000000f00 */
[----:B------:R-:W-:Y:S01]  /*1c60*/  ULEA UR9, UR7, UR30, 0x3 ;  /* 0x0000001e07097291 */ /* 0x000fe2000f8e18ff */
[----:B-12---:R-:W-:Y:S11]  /*1c70*/  @P0 BRA `(.L_x_24) ;  /* 0x0000000000100947 */ /* 0x006ff60003800000 */
[----:B------:R-:W-:Y:S04]  /*1c80*/  MOV R0, UR27 ;  /* 0x0000001b00007c02 */ /* 0x000fe80008000f00 */
[----:B------:R-:W-:Y:S04]  /*1c90*/  SHF.L.U32 R5, R0, 0x1f, RZ ;  /* 0x0000001f00057819 */ /* 0x000fe800000006ff */
[----:B------:R-:W2:Y:S02]  /*1ca0*/  SYNCS.PHASECHK.TRANS64.TRYWAIT P0, [UR9+0x50], R5 ;  /* 0x00005005ff0075a7 */ /* 0x000ea40008001109 */
[----:B--2---:R-:W-:Y:S05]  /*1cb0*/  @!P0 BRA `(.L_x_25) ;  /* 0x0000006c00f48947 */ /* 0x004fea0003800000 */
.L_x_24:
[----:B------:R3:W-:Y:S01]  /*1cc0*/  @!P3 SYNCS.ARRIVE.TRANS64 RZ, [UR9], R3 ;  /* 0x00000003ffffb9a7 */ /* 0x0007e20008000009 */
[----:B------:R-:W-:Y:S04]  /*1cd0*/  ULOP3.LUT UR8, UR38, 0x2, URZ, 0xfc, !UPT ;  /* 0x0000000226087892 */ /* 0x000fe8000f8efcff */
[----:B------:R-:W-:Y:S09]  /*1ce0*/  UISETP.NE.AND UP0, UPT, UR8, 0x2, UPT ;  /* 0x000000020800788c */ /* 0x000ff2000bf05270 */
[----:B------:R-:W-:Y:S05]  /*1cf0*/  BRA.U UP0, `(.L_x_26) ;  /* 0x0000000100047547 */ /* 0x000fea000b800000 */
[----:B-1--4-:R-:W-:Y:S05]  /*1d00*/  BPT.TRAP 0x1 ;  /* 0x000000040000795c */ /* 0x012fea0000300000 */
.L_x_26:
[----:B------:R-:W-:Y:S04]  /*1d10*/  BSSY.RECONVERGENT B0, `(.L_x_27) ;  /* 0x0000003000007945 */ /* 0x000fe80003800200 */
[----:B------:R-:W-:Y:S05]  /*1d20*/  @P2 BRA `(.L_x_28) ;  /* 0x0000000000042947 */ /* 0x000fea0003800000 */
[----:B-1--4-:R-:W-:Y:S05]  /*1d30*/  BPT.TRAP 0x1 ;  /* 0x000000040000795c */ /* 0x012fea0000300000 */
.L_x_28:
[----:B-1--4-:R-:W-:Y:S05]  /*1d40*/  BSYNC.RECONVERGENT B0 ;  /* 0x0000000000007941 */ /* 0x012fea0003800200 */
.L_x_27:
[----:B------:R-:W-:Y:S02]  /*1d50*/  UIADD3 UR8, UPT, UPT, UR7, 0x1, URZ ;  /* 0x0000000107087890 */ /* 0x000fe4000fffe0ff */
[----:B------:R-:W-:Y:S02]  /*1d60*/  UIMAD UR15, UR20, UR23, UR4 ;  /* 0x00000017140f72a4 */ /* 0x000fe4000f8e0204 */
[----:B------:R-:W-:Y:S02]  /*1d70*/  UISETP.NE.AND UP0, UPT, UR8, 0xa, UPT ;  /* 0x0000000a0800788c */ /* 0x000fe4000bf05270 */
[----:B------:R-:W-:Y:S02]  /*1d80*/  ULEA UR17, UR7, UR30, 0xe ;  /* 0x0000001e07117291 */ /* 0x000fe4000f8e70ff */
[----:B------:R-:W-:Y:S02]  /*1d90*/  USEL UR10, URZ, 0x1, UP0 ;  /* 0x00000001ff0a7887 */ /* 0x000fe40008000000 */
[----:B------:R-:W-:Y:S02]  /*1da0*/  USEL UR31, UR8, URZ, UP0 ;  /* 0x000000ff081f7287 */ /* 0x000fe40008000000 */
[----:B------:R-:W-:Y:S02]  /*1db0*/  ULOP3.LUT UR27, UR27, UR10, URZ, 0x3c, !UPT ;  /* 0x0000000a1b1b7292 */ /* 0x000fe4000f8e3cff */
[----:B------:R-:W-:Y:S02]  /*1dc0*/  ULEA UR8, UR31, UR30, 0x3 ;  /* 0x0000001e1f087291 */ /* 0x000fe4000f8e18ff */
[----:B------:R-:W-:Y:S02]  /*1dd0*/  ULEA UR16, UR7, UR30, 0xc ;  /* 0x0000001e07107291 */ /* 0x000fe4000f8e60ff */
[----:B------:R-:W-:Y:S01]  /*1de0*/  UIADD3 UR34, UP0, UPT, UR46, 0x80, URZ ;  /* 0x000000802e227890 */ /* 0x000fe2000ff1e0ff */
[----:B--2---:R-:W-:Y:S01]  /*1df0*/  MOV R0, UR27 ;  /* 0x0000001b00007c02 */ /* 0x004fe20008000f00 */
[----:B------:R-:W-:Y:S02]  /*1e00*/  ULOP3.LUT UR9, UR9, 0xfefffff8, URZ, 0xc0, !UPT ;  /* 0xfefffff809097892 */ /* 0x000fe4000f8ec0ff */
[----:B------:R-:W-:Y:S01]  /*1e10*/  USHF.L.U32 UR10, UR28, 0x6, URZ ;  /* 0x000000061c0a7899 */ /* 0x000fe200080006ff */
[----:B---3--:R-:W-:Y:S01]  /*1e20*/  SHF.L.U32 R3, R0, 0x1f, RZ ;  /* 0x0000001f00037819 */ /* 0x008fe200000006ff */
[----:B------:R-:W-:Y:S02]  /*1e30*/  UIADD3.X UR35, UPT, UPT, URZ, UR47, URZ, UP0, !UPT ;  /* 0x0000002fff237290 */ /* 0x000fe400087fe4ff */
[----:B------:R-:W-:Y:S01]  /*1e40*/  UIADD3 UR32, UP3, UPT, UR46, 0x200, URZ ;  /* 0x000002002e207890 */ /* 0x000fe2000ff7e0ff */
[----:B------:R3:W1:Y:S01]  /*1e50*/  SYNCS.PHASECHK.TRANS64.TRYWAIT P0, [UR8+0x50], R3 ;  /* 0x00005003ff0075a7 */ /* 0x0006620008001108 */
[----:B------:R-:W-:Y:S02]  /*1e60*/  UIMAD UR8, UR21, UR24, UR5 ;  /* 0x00000018150872a4 */ /* 0x000fe4000f8e0205 */
[----:B------:R-:W-:Y:S02]  /*1e70*/  UIMAD UR7, UR22, UR25, UR6 ;  /* 0x00000019160772a4 */ /* 0x000fe4000f8e0206 */
[----:B------:R-:W-:Y:S02]  /*1e80*/  ULEA UR15, UR8, UR15, 0x5 ;  /* 0x0000000f080f7291 */ /* 0x000fe4000f8e28ff */
[----:B------:R-:W-:Y:S02]  /*1e90*/  UIADD3 UR8, UPT, UPT, UR17, 0x6400, URZ ;  /* 0x0000640011087890 */ /* 0x000fe4000fffe0ff */
[----:B------:R-:W-:Y:S02]  /*1ea0*/  ULEA UR7, UR7, UR15, 0xa ;  /* 0x0000000f07077291 */ /* 0x000fe4000f8e50ff */
[----:B------:R-:W-:Y:S02]  /*1eb0*/  UIADD3.X UR33, UPT, UPT, URZ, UR47, URZ, UP3, !UPT ;  /* 0x0000002fff217290 */ /* 0x000fe40009ffe4ff */
[----:B------:R-:W-:Y:S02]  /*1ec0*/  UPRMT UR7, UR7, 0x5410, URZ ;  /* 0x0000541007077896 */ /* 0x000fe400080000ff */
[----:B------:R-:W-:Y:S02]  /*1ed0*/  UIADD3 UR16, UPT, UPT, UR16, 0x2e400, URZ ;  /* 0x0002e40010107890 */ /* 0x000fe4000fffe0ff */
[----:B------:R-:W-:Y:S02]  /*1ee0*/  UIADD3 UR37, UPT, UPT, UR20, 0x1, URZ ;  /* 0x0000000114257890 */ /* 0x000fe4000fffe0ff */
[----:B------:R-:W-:Y:S02]  /*1ef0*/  UIADD3 UR29, UPT, UPT, UR21, 0x1, URZ ;  /* 0x00000001151d7890 */ /* 0x000fe4000fffe0ff */
[----:B------:R-:W-:Y:S02]  /*1f00*/  UISETP.NE.AND UP2, UPT, UR37, UR49, UPT ;  /* 0x000000312500728c */ /* 0x000fe4000bf45270 */
[----:B------:R-:W-:Y:S02]  /*1f10*/  UIADD3 UR26, UPT, UPT, UR22, 0x1, URZ ;  /* 0x00000001161a7890 */ /* 0x000fe4000fffe0ff */
[----:B------:R-:W-:Y:S01]  /*1f20*/  UIADD3 UR36, UPT, UPT, UR36, 0x1, URZ ;  /* 0x0000000124247890 */ /* 0x000fe2000fffe0ff */
[----:B------:R-:W-:Y:S01]  /*1f30*/  UMOV UR44, 0x0 ;  /* 0x00000000002c7882 */ /* 0x000fe20000000000 */
[----:B------:R-:W-:Y:S01]  /*1f40*/  UMOV UR45, 0x10000000 ;  /* 0x10000000002d7882 */ /* 0x000fe20000000000 */
[----:B------:R-:W-:Y:S01]  /*1f50*/  UMOV UR17, UR9 ;  /* 0x0000000900117c82 */ /* 0x000fe20008000000 */
[----:B------:R2:W-:Y:S01]  /*1f60*/  UTMALDG.5D.IM2COL.2CTA [UR8], [UR34], UR7, desc[UR44] ;  /* 0x00002c08220073b4 */ /* 0x0005e20008261007 */
[----:B------:R-:W-:Y:S02]  /*1f70*/  UMOV UR19, UR10 ;  /* 0x0000000a00137c82 */ /* 0x000fe40008000000 */
[----:B------:R-:W-:Y:S04]  /*1f80*/  @UP2 UIADD3 UR29, UPT, UPT, UR21, URZ, URZ ;  /* 0x000000ff151d2290 */ /* 0x000fe8000fffe0ff */
[----:B------:R-:W-:Y:S01]  /*1f90*/  UISETP.NE.AND UP1, UPT, UR29, UR40, UPT ;  /* 0x000000281d00728c */ /* 0x000fe2000bf25270 */
[----:B------:R4:W-:Y:S10]  /*1fa0*/  UTMALDG.5D.2CTA [UR16], [UR32], desc[UR44] ;  /* 0x00002c10200075b4 */ /* 0x0009f40008221000 */
[----:B------:R-:W-:Y:S04]  /*1fb0*/  @UP1 UIADD3 UR26, UPT, UPT, UR22, URZ, URZ ;  /* 0x000000ff161a1290 */ /* 0x000fe8000fffe0ff */
[----:B------:R-:W-:Y:S02]  /*1fc0*/  UISETP.NE.AND UP0, UPT, UR26, UR41, UPT ;  /* 0x000000291a00728c */ /* 0x000fe4000bf05270 */
[----:B--2---:R-:W-:Y:S09]  /*1fd0*/  UIADD3 UR8, UPT, UPT, UR28, 0x1, URZ ;  /* 0x000000011c087890 */ /* 0x004ff2000fffe0ff */
[----:B------:R-:W-:Y:S01]  /*1fe0*/  @UP0 UIADD3 UR8, UPT, UPT, UR28, URZ, URZ ;  /* 0x000000ff1c080290 */ /* 0x000fe2000fffe0ff */
[----:B------:R-:W-:Y:S01]  /*1ff0*/  UMOV UR7, UR31 ;  /* 0x0000001f00077c82 */ /* 0x000fe20008000000 */
[----:B----4-:R-:W-:Y:S02]  /*2000*/  USEL UR22, UR26, URZ, UP0 ;  /* 0x000000ff1a167287 */ /* 0x010fe40008000000 */
[----:B------:R-:W-:Y:S02]  /*2010*/  UISETP.NE.AND UP0, UPT, UR36, UR42, UPT ;  /* 0x0000002a2400728c */ /* 0x000fe4000bf05270 */
[----:B------:R-:W-:Y:S02]  /*2020*/  USEL UR20, UR37, URZ, UP2 ;  /* 0x000000ff25147287 */ /* 0x000fe40009000000 */
[----:B------:R-:W-:Y:S01]  /*2030*/  USEL UR21, UR29, URZ, UP1 ;  /* 0x000000ff1d157287 */ /* 0x000fe20008800000 */
[----:B------:R-:W-:Y:S04]  /*2040*/  UMOV UR28, UR8 ;  /* 0x00000008001c7c82 */ /* 0x000fe80008000000 */
[----:B---3--:R-:W-:Y:S07]  /*2050*/  BRA.U UP0, `(.L_x_29) ;  /* 0xfffffff900fc7547 */ /* 0x008fee000b83ffff */
.L_x_23:
[----:B------:R-:W-:Y:S01]  /*2060*/  ULEA UR4, UR31, UR30, 0x3 ;  /* 0x0000001e1f047291 */ /* 0x000fe2000f8e18ff */
[----:B-1----:R-:W-:Y:S01]  /*2070*/  MOV R0, UR27 ;  /* 0x0000001b00007c02 */ /* 0x002fe20008000f00 */
[----:B------:R-:W-:Y:S01]  /*2080*/  @!P1 SYNCS.ARRIVE.TRANS64.A1T0 RZ, [UR30+0xd8], RZ ;  /* 0x0000d8ffffff99a7 */ /* 0x000fe2000810001e */
[----:B------:R-:W-:Y:S02]  /*2090*/  UISETP.GE.AND UP0, UPT, UR51, 0x1, UPT ;  /* 0x000000013300788c */ /* 0x000fe4000bf06270 */
[----:B------:R-:W-:-:S04]  /*20a0*/  SHF.L.U32 R0, R0, 0x1f, RZ ;  /* 0x0000001f00007819 */ /* 0x000fc800000006ff */
[----:B--2---:R1:W2:Y:S03]  /*20b0*/  SYNCS.PHASECHK.TRANS64.TRYWAIT P0, [UR4+0x50], R0 ;  /* 0x00005000ff0075a7 */ /* 0x0042a60008001104 */
[----:B------:R-:W-:Y:S05]  /*20c0*/  BRA.U !UP0, `(.L_x_30) ;  /* 0x0000000508a47547 */ /* 0x000fea000b800000 */
[----:B------:R-:W3:Y:S01]  /*20d0*/  LDCU.128 UR8, c[0x0][0x480] ;  /* 0x00009000ff0877ac */ /* 0x000ee20008000c00 */
[----:B------:R-:W4:Y:S01]  /*20e0*/  LDCU.128 UR32, c[0x0][0x490] ;  /* 0x00009200ff2077ac */ /* 0x000f220008000c00 */
[----:B------:R-:W1:Y:S01]  /*20f0*/  LDCU UR13, c[0x0][0x4c8] ;  /* 0x00009900ff0d77ac */ /* 0x000e620008000800 */
        /* <DEDUP_REMOVED lines=10> */
[----:B------:R-:W1:Y:S05]  /*21a0*/  LDCU.64 UR40, c[0x0][0x390] ;  /* 0x00007200ff2877ac */ /* 0x000e6a0008000a00 */
[----:B------:R-:W-:Y:S01]  /*21b0*/  UMOV UR4, UR7 ;  /* 0x0000000700047c82 */ /* 0x000fe20008000000 */
[----:B------:R-:W1:Y:S01]  /*21c0*/  LDCU.64 UR24, c[0x0][0x4d0] ;  /* 0x00009a00ff1877ac */ /* 0x000e620008000a00 */
[----:B------:R-:W-:Y:S01]  /*21d0*/  USHF.R.U32.HI UR4, URZ, UR33, UR4 ;  /* 0x00000021ff047299 */ /* 0x000fe20008011604 */
[----:B------:R-:W4:Y:S03]  /*21e0*/  LDCU.64 UR32, c[0x0][0x4c0] ;  /* 0x00009800ff2077ac */ /* 0x000f260008000a00 */
[----:B------:R-:W-:-:S02]  /*21f0*/  USEL UR4, UR5, UR4, !UP0 ;  /* 0x0000000405047287 */ /* 0x000fc4000c000000 */
[----:B------:R-:W-:Y:S02]  /*2200*/  UISETP.NE.AND UP0, UPT, UR34, 0x1, UPT ;  /* 0x000000012200788c */ /* 0x000fe4000bf05270 */
[----:B------:R-:W-:Y:S02]  /*2210*/  UIMAD.WIDE.U32 UR6, UR4, UR35, URZ ;  /* 0x00000023040672a5 */ /* 0x000fe4000f8e00ff */
[----:B------:R-:W-:Y:S01]  /*2220*/  UIADD3 UR42, UPT, UPT, UR51, UR42, URZ ;  /* 0x0000002a332a7290 */ /* 0x000fe2000fffe0ff */
[----:B------:R-:W-:-:S04]  /*2230*/  UMOV UR37, UR51 ;  /* 0x0000003300257c82 */ /* 0x000fc80008000000 */
[----:B------:R-:W-:Y:S01]  /*2240*/  UMOV UR6, UR7 ;  /* 0x0000000700067c82 */ /* 0x000fe20008000000 */
[----:B------:R-:W-:Y:S02]  /*2250*/  UIADD3 UR7, UPT, UPT, -UR5, URZ, URZ ;  /* 0x000000ff05077290 */ /* 0x000fe4000fffe1ff */
[----:B---3--:R-:W-:Y:S02]  /*2260*/  USHF.R.U32.HI UR6, URZ, UR9, UR6 ;  /* 0x00000009ff067299 */ /* 0x008fe40008011606 */
[----:B------:R-:W-:Y:S02]  /*2270*/  UIMAD UR7, UR8, UR7, UR43 ;  /* 0x00000007080772a4 */ /* 0x000fe4000f8e022b */
[----:B------:R-:W-:Y:S02]  /*2280*/  USEL UR14, UR4, UR6, !UP0 ;  /* 0x00000006040e7287 */ /* 0x000fe4000c000000 */
[----:B------:R-:W-:Y:S02]  /*2290*/  UIADD3 UR6, UPT, UPT, -UR4, URZ, URZ ;  /* 0x000000ff04067290 */ /* 0x000fe4000fffe1ff */
[----:B------:R-:W-:-:S02]  /*22a0*/  UIADD3 UR9, UPT, UPT, -UR14, URZ, URZ ;  /* 0x000000ff0e097290 */ /* 0x000fc4000fffe1ff */
[----:B------:R-:W-:Y:S02]  /*22b0*/  UIMAD UR12, UR11, UR6, UR5 ;  /* 0x000000060b0c72a4 */ /* 0x000fe4000f8e0205 */
[----:B------:R-:W-:Y:S02]  /*22c0*/  UIMAD UR9, UR34, UR9, UR4 ;  /* 0x00000009220972a4 */ /* 0x000fe4000f8e0204 */
[----:B----4-:R-:W-:Y:S01]  /*22d0*/  UIMAD UR11, UR7, UR32, UR10 ;  /* 0x00000020070b72a4 */ /* 0x010fe2000f8e020a */
[----:B------:R-:W3:Y:S02]  /*22e0*/  LDCU UR43, c[0x0][0x38c] ;  /* 0x00007180ff2b77ac */ /* 0x000ee40008000800 */
[----:B------:R-:W4:Y:S01]  /*22f0*/  LDCU UR6, c[0x0][0x500] ;  /* 0x0000a000ff0677ac */ /* 0x000f220008000800 */
[----:B------:R-:W2:Y:S01]  /*2300*/  LDCU.64 UR4, c[0x0][0x4f8] ;  /* 0x00009f00ff0477ac */ /* 0x000ea20008000a00 */
[----:B-1----:R-:W-:Y:S02]  /*2310*/  UIMAD UR12, UR12, UR33, UR16 ;  /* 0x000000210c0c72a4 */ /* 0x002fe4000f8e0210 */
[----:B------:R-:W-:Y:S01]  /*2320*/  UIMAD UR13, UR9, UR13, UR17 ;  /* 0x0000000d090d72a4 */ /* 0x000fe2000f8e0211 */
[----:B------:R-:W-:-:S11]  /*2330*/  UMOV UR7, UR31 ;  /* 0x0000001f00077c82 */ /* 0x000fd60008000000 */
.L_x_36:
[----:B------:R-:W-:Y:S01]  /*2340*/  @!P3 MOV R3, 0xa000 ;  /* 0x0000a0000003b802 */ /* 0x000fe20000000f00 */
[----:B------:R-:W-:Y:S01]  /*2350*/  ULEA UR9, UR7, UR30, 0x3 ;  /* 0x0000001e07097291 */ /* 0x000fe2000f8e18ff */
[----:B--2---:R-:W-:Y:S11]  /*2360*/  @P0 BRA `(.L_x_31) ;  /* 0x0000000000100947 */ /* 0x004ff60003800000 */
[----:B------:R-:W-:Y:S04]  /*2370*/  MOV R0, UR27 ;  /* 0x0000001b00007c02 */ /* 0x000fe80008000f00 */
[----:B------:R-:W-:Y:S04]  /*2380*/  SHF.L.U32 R5, R0, 0x1f, RZ ;  /* 0x0000001f00057819 */ /* 0x000fe800000006ff */
[----:B------:R-:W1:Y:S02]  /*2390*/  SYNCS.PHASECHK.TRANS64.TRYWAIT P0, [UR9+0x50], R5 ;  /* 0x00005005ff0075a7 */ /* 0x000e640008001109 */
[----:B-1----:R-:W-:Y:S05]  /*23a0*/  @!P0 BRA `(.L_x_32) ;  /* 0x0000006800508947 */ /* 0x002fea0003800000 */
.L_x_31:
[----:B------:R2:W-:Y:S01]  /*23b0*/  @!P3 SYNCS.ARRIVE.TRANS64 RZ, [UR9], R3 ;  /* 0x00000003ffffb9a7 */ /* 0x0005e20008000009 */
[----:B------:R-:W-:Y:S04]  /*23c0*/  ULOP3.LUT UR8, UR38, 0x2, URZ, 0xfc, !UPT ;  /* 0x0000000226087892 */ /* 0x000fe8000f8efcff */
[----:B------:R-:W-:Y:S09]  /*23d0*/  UISETP.NE.AND UP0, UPT, UR8, 0x2, UPT ;  /* 0x000000020800788c */ /* 0x000ff2000bf05270 */
[----:B------:R-:W-:Y:S05]  /*23e0*/  BRA.U UP0, `(.L_x_33) ;  /* 0x0000000100047547 */ /* 0x000fea000b800000 */
[----:B---34-:R-:W-:Y:S05]  /*23f0*/  BPT.TRAP 0x1 ;  /* 0x000000040000795c */ /* 0x018fea0000300000 */
.L_x_33:
[----:B------:R-:W-:Y:S04]  /*2400*/  BSSY.RECONVERGENT B0, `(.L_x_34) ;  /* 0x0000003000007945 */ /* 0x000fe80003800200 */
[----:B------:R-:W-:Y:S05]  /*2410*/  @P2 BRA `(.L_x_35) ;  /* 0x0000000000042947 */ /* 0x000fea0003800000 */
[----:B---34-:R-:W-:Y:S05]  /*2420*/  BPT.TRAP 0x1 ;  /* 0x000000040000795c */ /* 0x018fea0000300000 */
.L_x_35:
[----:B---34-:R-:W-:Y:S05]  /*2430*/  BSYNC.RECONVERGENT B0 ;  /* 0x0000000000007941 */ /* 0x018fea0003800200 */
.L_x_34:
        /* <DEDUP_REMOVED lines=8> */
[----:B------:R-:W-:Y:S02]  /*24c0*/  UIMAD UR10, UR21, UR24, UR5 ;  /* 0x00000018150a72a4 */ /* 0x000fe4000f8e0205 */
[----:B------:R-:W-:Y:S01]  /*24d0*/  UIADD3 UR34, UP0, UPT, UR46, 0x80, URZ ;  /* 0x000000802e227890 */ /* 0x000fe2000ff1e0ff */
[----:B-1----:R-:W-:Y:S01]  /*24e0*/  MOV R0, UR27 ;  /* 0x0000001b00007c02 */ /* 0x002fe20008000f00 */
[----:B------:R-:W-:Y:S02]  /*24f0*/  ULEA UR15, UR10, UR15, 0x5 ;  /* 0x0000000f0a0f7291 */ /* 0x000fe4000f8e28ff */
[----:B------:R-:W-:Y:S01]  /*2500*/  USHF.L.U32 UR19, UR28, 0x6, URZ ;  /* 0x000000061c137899 */ /* 0x000fe200080006ff */
[----:B--2---:R-:W-:Y:S01]  /*2510*/  SHF.L.U32 R3, R0, 0x1f, RZ ;  /* 0x0000001f00037819 */ /* 0x004fe200000006ff */
[----:B------:R-:W-:Y:S02]  /*2520*/  ULOP3.LUT UR9, UR9, 0xfefffff8, URZ, 0xc0, !UPT ;  /* 0xfefffff809097892 */ /* 0x000fe4000f8ec0ff */
[----:B------:R-:W-:Y:S01]  /*2530*/  UIADD3.X UR35, UPT, UPT, URZ, UR47, URZ, UP0, !UPT ;  /* 0x0000002fff237290 */ /* 0x000fe200087fe4ff */
[----:B------:R1:W2:Y:S01]  /*2540*/  SYNCS.PHASECHK.TRANS64.TRYWAIT P0, [UR8+0x50], R3 ;  /* 0x00005003ff0075a7 */ /* 0x0002a20008001108 */
[----:B------:R-:W-:Y:S02]  /*2550*/  ULEA UR8, UR7, UR30, 0xe ;  /* 0x0000001e07087291 */ /* 0x000fe4000f8e70ff */
[----:B------:R-:W-:Y:S02]  /*2560*/  UIMAD UR7, UR22, UR25, UR6 ;  /* 0x00000019160772a4 */ /* 0x000fe4000f8e0206 */
[----:B------:R-:W-:Y:S02]  /*2570*/  UIADD3 UR8, UPT, UPT, UR8, 0x6400, URZ ;  /* 0x0000640008087890 */ /* 0x000fe4000fffe0ff */
[----:B------:R-:W-:Y:S02]  /*2580*/  ULEA UR7, UR7, UR15, 0xa ;  /* 0x0000000f07077291 */ /* 0x000fe4000f8e50ff */
[----:B------:R-:W-:Y:S02]  /*2590*/  UIADD3 UR32, UP3, UPT, UR46, 0x200, URZ ;  /* 0x000002002e207890 */ /* 0x000fe4000ff7e0ff */
[----:B------:R-:W-:Y:S02]  /*25a0*/  UPRMT UR7, UR7, 0x5410, URZ ;  /* 0x0000541007077896 */ /* 0x000fe400080000ff */
[----:B------:R-:W-:Y:S02]  /*25b0*/  UIADD3.X UR33, UPT, UPT, URZ, UR47, URZ, UP3, !UPT ;  /* 0x0000002fff217290 */ /* 0x000fe40009ffe4ff */
[----:B------:R-:W-:Y:S02]  /*25c0*/  UIADD3 UR16, UPT, UPT, UR16, 0x2e400, URZ ;  /* 0x0002e40010107890 */ /* 0x000fe4000fffe0ff */
[----:B------:R-:W-:Y:S02]  /*25d0*/  UIADD3 UR36, UPT, UPT, UR20, 0x1, URZ ;  /* 0x0000000114247890 */ /* 0x000fe4000fffe0ff */
[----:B------:R-:W-:Y:S02]  /*25e0*/  UIADD3 UR29, UPT, UPT, UR21, 0x1, URZ ;  /* 0x00000001151d7890 */ /* 0x000fe4000fffe0ff */
[----:B------:R-:W-:Y:S02]  /*25f0*/  UISETP.NE.AND UP2, UPT, UR36, UR43, UPT ;  /* 0x0000002b2400728c */ /* 0x000fe4000bf45270 */
[----:B------:R-:W-:Y:S01]  /*2600*/  UIADD3 UR26, UPT, UPT, UR22, 0x1, URZ ;  /* 0x00000001161a7890 */ /* 0x000fe2000fffe0ff */
[----:B------:R-:W-:Y:S01]  /*2610*/  UMOV UR44, 0x0 ;  /* 0x00000000002c7882 */ /* 0x000fe20000000000 */
[----:B------:R-:W-:Y:S01]  /*2620*/  UMOV UR45, 0x10000000 ;  /* 0x10000000002d7882 */ /* 0x000fe20000000000 */
[----:B------:R-:W-:Y:S01]  /*2630*/  UMOV UR10, UR19 ;  /* 0x00000013000a7c82 */ /* 0x000fe20008000000 */
[----:B------:R-:W-:Y:S01]  /*2640*/  UMOV UR17, UR9 ;  /* 0x0000000900117c82 */ /* 0x000fe20008000000 */
[----:B------:R3:W-:Y:S04]  /*2650*/  UTMALDG.5D.IM2COL.2CTA [UR8], [UR34], UR7, desc[UR44] ;  /* 0x00002c08220073b4 */ /* 0x0007e80008261007 */
[----:B------:R-:W-:Y:S04]  /*2660*/  @UP2 UIADD3 UR29, UPT, UPT, UR21, URZ, URZ ;  /* 0x000000ff151d2290 */ /* 0x000fe8000fffe0ff */
[----:B------:R-:W-:Y:S01]  /*2670*/  UISETP.NE.AND UP1, UPT, UR29, UR40, UPT ;  /* 0x000000281d00728c */ /* 0x000fe2000bf25270 */
[----:B------:R4:W-:Y:S10]  /*2680*/  UTMALDG.5D.2CTA [UR16], [UR32], desc[UR44] ;  /* 0x00002c10200075b4 */ /* 0x0009f40008221000 */
[----:B------:R-:W-:Y:S04]  /*2690*/  @UP1 UIADD3 UR26, UPT, UPT, UR22, URZ, URZ ;  /* 0x000000ff161a1290 */ /* 0x000fe8000fffe0ff */
[----:B------:R-:W-:Y:S02]  /*26a0*/  UISETP.NE.AND UP0, UPT, UR26, UR41, UPT ;  /* 0x000000291a00728c */ /* 0x000fe4000bf05270 */
[----:B---3--:R-:W-:Y:S09]  /*26b0*/  UIADD3 UR8, UPT, UPT, UR28, 0x1, URZ ;  /* 0x000000011c087890 */ /* 0x008ff2000fffe0ff */
[----:B------:R-:W-:Y:S02]  /*26c0*/  @UP0 UIADD3 UR8, UPT, UPT, UR28, URZ, URZ ;  /* 0x000000ff1c080290 */ /* 0x000fe4000fffe0ff */
[----:B------:R-:W-:Y:S02]  /*26d0*/  UIADD3 UR7, UPT, UPT, UR37, -0x1, URZ ;  /* 0xffffffff25077890 */ /* 0x000fe4000fffe0ff */
[----:B----4-:R-:W-:Y:S02]  /*26e0*/  USEL UR22, UR26, URZ, UP0 ;  /* 0x000000ff1a167287 */ /* 0x010fe40008000000 */
[----:B------:R-:W-:Y:S02]  /*26f0*/  UISETP.GT.U32.AND UP0, UPT, UR37, 0x1, UPT ;  /* 0x000000012500788c */ /* 0x000fe4000bf04070 */
[----:B------:R-:W-:Y:S02]  /*2700*/  USEL UR20, UR36, URZ, UP2 ;  /* 0x000000ff24147287 */ /* 0x000fe40009000000 */
[----:B------:R-:W-:Y:S01]  /*2710*/  USEL UR21, UR29, URZ, UP1 ;  /* 0x000000ff1d157287 */ /* 0x000fe20008800000 */
[----:B------:R-:W-:Y:S01]  /*2720*/  UMOV UR37, UR7 ;  /* 0x0000000700257c82 */ /* 0x000fe20008000000 */
[----:B------:R-:W-:Y:S01]  /*2730*/  UMOV UR7, UR31 ;  /* 0x0000001f00077c82 */ /* 0x000fe20008000000 */
[----:B------:R-:W-:Y:S02]  /*2740*/  UMOV UR28, UR8 ;  /* 0x00000008001c7c82 */ /* 0x000fe40008000000 */
[----:B-1----:R-:W-:Y:S07]  /*2750*/  BRA.U UP0, `(.L_x_36) ;  /* 0xfffffff900f87547 */ /* 0x002fee000b83ffff */
.L_x_30:
[----:B------:R-:W-:Y:S01]  /*2760*/  SHF.L.U32 R3, R2, 0x1f, RZ ;  /* 0x0000001f02037819 */ /* 0x000fe200000006ff */
[----:B------:R-:W-:-:S03]  /*2770*/  NOP ;  /* 0x0000000000007918 */ /* 0x000fc60000000000 */
[----:B--2---:R-:W2:Y:S02]  /*2780*/  SYNCS.PHASECHK.TRANS64.TRYWAIT P0, [UR30+0xe0], R3 ;  /* 0x0000e003ff0075a7 */ /* 0x004ea4000800111e */
[----:B--2---:R-:W-:Y:S05]  /*2790*/  @!P0 BRA `(.L_x_37) ;  /* 0x00000064006c8947 */ /* 0x004fea0003800000 */
.L_x_136:
[----:B------:R-:W2:Y:S01]  /*27a0*/  LDS.128 R4, [UR30+0x120] ;  /* 0x0001201eff047984 */ /* 0x000ea20008000c00 */
[----:B------:R-:W-:Y:S02]  /*27b0*/  UIADD3 UR4, UPT, UPT, UR30, 0xe8, URZ ;  /* 0x000000e81e047890 */ /* 0x000fe4000fffe0ff */
[----:B------:R-:W-:Y:S01]  /*27c0*/  UISETP.GE.AND UP0, UPT, UR39, 0x1, UPT ;  /* 0x000000012700788c */ /* 0x000fe2000bf06270 */
[----:B------:R-:W-:Y:S01]  /*27d0*/  @!PT LDS RZ, [RZ] ;  /* 0x00000000fffff984 */ /* 0x000fe20000000800 */
[----:B------:R-:W-:Y:S01]  /*27e0*/  @!PT LDS RZ, [RZ] ;  /* 0x00000000fffff984 */ /* 0x000fe20000000800 */
[----:B------:R-:W-:Y:S01]  /*27f0*/  @!PT LDS RZ, [RZ] ;  /* 0x00000000fffff984 */ /* 0x000fe20000000800 */
[----:B------:R-:W-:Y:S01]  /*2800*/  @!PT LDS RZ, [RZ] ;  /* 0x00000000fffff984 */ /* 0x000fe20000000800 */
[----:B------:R3:W-:Y:S06]  /*2810*/  MEMBAR.ALL.CTA ;  /* 0x0000000000007992 */ /* 0x0007ec0000008000 */
[----:B---3--:R-:W3:Y:S01]  /*2820*/  FENCE.VIEW.ASYNC.S ;  /* 0x00000000000073c6 */ /* 0x008ee20000000000 */
[----:B------:R-:W-:-:S09]  /*2830*/  UPRMT UR4, URZ, 0x654, UR4 ;  /* 0x00000654ff047896 */ /* 0x000fd20008000004 */
[----:B---3--:R-:W-:Y:S01]  /*2840*/  SYNCS.ARRIVE.TRANS64.RED.A1T0 RZ, [UR4], RZ ;  /* 0x000000ffffff79a7 */ /* 0x008fe20008100404 */
[----:B--2---:R-:W-:-:S13]  /*2850*/  LOP3.LUT P0, RZ, R6, 0x1, RZ, 0xc0, !PT ;  /* 0x0000000106ff7812 */ /* 0x004fda000780c0ff */
[----:B------:R-:W-:Y:S01]  /*2860*/  VOTEU.ANY UP1, P0 ;  /* 0x0000000000ff7886 */ /* 0x000fe20000020100 */
[----:B------:R-:W-:-:S13]  /*2870*/  PLOP3.LUT P0, PT, PT, PT, UP1, 0x80, 0x8 ;  /* 0x000000000008781c */ /* 0x000fda0003f0f018 */
[----:B-1----:R-:W-:Y:S02]  /*2880*/  @P0 MOV R0, R4 ;  /* 0x0000000400000202 */ /* 0x002fe40000000f00 */
[----:B------:R-:W-:Y:S02]  /*2890*/  @P0 LOP3.LUT R4, R5, 0xffff, RZ, 0xc0, !PT ;  /* 0x0000ffff05040812 */ /* 0x000fe400078ec0ff */
[----:B------:R-:W-:Y:S02]  /*28a0*/  @P0 R2UR UR6, R0 ;  /* 0x00000000000602ca */ /* 0x000fe400000e0000 */
[----:B------:R-:W-:-:S11]  /*28b0*/  @P0 R2UR UR5, R4 ;  /* 0x00000000040502ca */ /* 0x000fd600000e0000 */
[----:B------:R-:W-:Y:S02]  /*28c0*/  @UP1 UMOV UR50, UR6 ;  /* 0x0000000600321c82 */ /* 0x000fe40008000000 */
[----:B------:R-:W-:Y:S01]  /*28d0*/  @UP1 UMOV UR48, UR5 ;  /* 0x0000000500301c82 */ /* 0x000fe20008000000 */
[----:B------:R-:W-:Y:S05]  /*28e0*/  BRA.U !UP0, `(.L_x_38) ;  /* 0x0000000108d47547 */ /* 0x000fea000b800000 */
[----:B------:R-:W1:Y:S01]  /*28f0*/  LDCU.128 UR16, c[0x0][0xc10] ;  /* 0x00018200ff1077ac */ /* 0x000e620008000c00 */
[----:B------:R-:W2:Y:S01]  /*2900*/  LDCU UR20, c[0x0][0xc20] ;  /* 0x00018400ff1477ac */ /* 0x000ea20008000800 */
[----:B------:R-:W3:Y:S01]  /*2910*/  LDCU UR13, c[0x0][0xc0c] ;  /* 0x00018180ff0d77ac */ /* 0x000ee20008000800 */
[----:B------:R-:W4:Y:S01]  /*2920*/  LDCU.64 UR14, c[0x0][0xc28] ;  /* 0x00018500ff0e77ac */ /* 0x000f220008000a00 */
[----:B------:R-:W-:Y:S02]  /*2930*/  UISETP.NE.AND UP3, UPT, UR39, 0x1, UPT ;  /* 0x000000012700788c */ /* 0x000fe4000bf65270 */
[----:B-1----:R-:W-:Y:S02]  /*2940*/  UIMAD.WIDE.U32 UR4, UR52, UR19, URZ ;  /* 0x00000013340472a5 */ /* 0x002fe4000f8e00ff */
[----:B------:R-:W-:Y:S02]  /*2950*/  UIMAD.WIDE.U32 UR6, UR54, UR16, URZ ;  /* 0x00000010360672a5 */ /* 0x000fe4000f8e00ff */
[----:B------:R-:W-:-:S02]  /*2960*/  UISETP.NE.AND UP0, UPT, UR18, 0x1, UPT ;  /* 0x000000011200788c */ /* 0x000fc4000bf05270 */
[----:B------:R-:W-:Y:S01]  /*2970*/  UIMAD.WIDE.U32 UR10, UR48, UR19, URZ ;  /* 0x00000013300a72a5 */ /* 0x000fe2000f8e00ff */
[----:B------:R-:W-:Y:S01]  /*2980*/  UMOV UR4, UR5 ;  /* 0x0000000500047c82 */ /* 0x000fe20008000000 */
[----:B---3--:R-:W-:Y:S02]  /*2990*/  UISETP.NE.AND UP2, UPT, UR13, 0x1, UPT ;  /* 0x000000010d00788c */ /* 0x008fe4000bf45270 */
[----:B--2---:R-:W-:Y:S02]  /*29a0*/  USHF.R.U32.HI UR5, URZ, UR20, UR4 ;  /* 0x00000014ff057299 */ /* 0x004fe40008011604 */
[----:B------:R-:W-:Y:S01]  /*29b0*/  UIMAD.WIDE.U32 UR8, UR50, UR16, URZ ;  /* 0x00000010320872a5 */ /* 0x000fe2000f8e00ff */
[----:B------:R-:W-:Y:S01]  /*29c0*/  UMOV UR4, UR7 ;  /* 0x0000000700047c82 */ /* 0x000fe20008000000 */
[----:B------:R-:W-:Y:S02]  /*29d0*/  USEL UR5, UR52, UR5, !UP0 ;  /* 0x0000000534057287 */ /* 0x000fe4000c000000 */
[----:B------:R-:W-:-:S02]  /*29e0*/  USHF.R.U32.HI UR4, URZ, UR17, UR4 ;  /* 0x00000011ff047299 */ /* 0x000fc40008011604 */
[----:B----4-:R-:W-:Y:S02]  /*29f0*/  UIMAD.WIDE.U32 UR6, UR5, UR14, URZ ;  /* 0x0000000e050672a5 */ /* 0x010fe4000f8e00ff */
[----:B------:R-:W-:Y:S01]  /*2a00*/  USEL UR12, UR54, UR4, !UP2 ;  /* 0x00000004360c7287 */ /* 0x000fe2000d000000 */
[----:B------:R-:W-:Y:S02]  /*2a10*/  UMOV UR8, UR9 ;  /* 0x0000000900087c82 */ /* 0x000fe40008000000 */
[----:B------:R-:W-:Y:S01]  /*2a20*/  UMOV UR4, UR11 ;  /* 0x0000000b00047c82 */ /* 0x000fe20008000000 */
[----:B------:R-:W-:Y:S01]  /*2a30*/  UIMAD.WIDE.U32 UR10, UR12, UR14, URZ ;  /* 0x0000000e0c0a72a5 */ /* 0x000fe2000f8e00ff */
[----:B------:R-:W-:Y:S01]  /*2a40*/  UMOV UR6, UR7 ;  /* 0x0000000700067c82 */ /* 0x000fe20008000000 */
[----:B------:R-:W-:Y:S02]  /*2a50*/  USHF.R.U32.HI UR4, URZ, UR20, UR4 ;  /* 0x00000014ff047299 */ /* 0x000fe40008011604 */
[----:B------:R-:W-:-:S02]  /*2a60*/  @UP3 USHF.R.U32.HI UR5, URZ, UR15, UR6 ;  /* 0x0000000fff053299 */ /* 0x000fc40008011606 */
[----:B------:R-:W-:Y:S01]  /*2a70*/  USHF.R.U32.HI UR17, URZ, UR17, UR8 ;  /* 0x00000011ff117299 */ /* 0x000fe20008011608 */
[----:B------:R-:W-:Y:S01]  /*2a80*/  UMOV UR6, UR11 ;  /* 0x0000000b00067c82 */ /* 0x000fe20008000000 */
[----:B------:R-:W-:Y:S02]  /*2a90*/  USEL UR4, UR48, UR4, !UP0 ;  /* 0x0000000430047287 */ /* 0x000fe4000c000000 */
[----:B------:R-:W-:Y:S02]  /*2aa0*/  @UP3 USHF.R.U32.HI UR12, URZ, UR15, UR6 ;  /* 0x0000000fff0c3299 */ /* 0x000fe40008011606 */
[----:B------:R-:W-:Y:S02]  /*2ab0*/  UIMAD UR6, UR39, UR5, URZ ;  /* 0x00000005270672a4 */ /* 0x000fe4000f8e02ff */
[----:B------:R-:W-:Y:S02]  /*2ac0*/  USEL UR5, UR50, UR17, !UP2 ;  /* 0x0000001132057287 */ /* 0x000fe4000d000000 */
[----:B------:R-:W-:-:S02]  /*2ad0*/  UIMAD UR8, UR39, UR12, URZ ;  /* 0x0000000c270872a4 */ /* 0x000fc4000f8e02ff */
[----:B------:R-:W-:Y:S02]  /*2ae0*/  UISETP.GE.AND UP0, UPT, UR4, UR6, UPT ;  /* 0x000000060400728c */ /* 0x000fe4000bf06270 */
[----:B------:R-:W-:Y:S02]  /*2af0*/  UIMAD.WIDE.U32 UR6, UR4, UR14, URZ ;  /* 0x0000000e040672a5 */ /* 0x000fe4000f8e00ff */
[----:B------:R-:W-:Y:S02]  /*2b00*/  UISETP.GE.OR UP0, UPT, UR5, UR8, UP0 ;  /* 0x000000080500728c */ /* 0x000fe40008706670 */
[----:B------:R-:W-:Y:S02]  /*2b10*/  UIMAD.WIDE.U32 UR8, UR5, UR14, URZ ;  /* 0x0000000e050872a5 */ /* 0x000fe4000f8e00ff */
[----:B------:R-:W-:Y:S01]  /*2b20*/  UIADD3 UR10, UPT, UPT, -UR4, URZ, URZ ;  /* 0x000000ff040a7290 */ /* 0x000fe2000fffe1ff */
[----:B------:R-:W-:Y:S02]  /*2b30*/  UMOV UR6, UR7 ;  /* 0x0000000700067c82 */ /* 0x000fe40008000000 */
[----:B------:R-:W-:-:S02]  /*2b40*/  USHF.R.U32.HI UR6, URZ, UR15, UR6 ;  /* 0x0000000fff067299 */ /* 0x000fc40008011606 */
[----:B------:R-:W-:Y:S02]  /*2b50*/  UIMAD UR10, UR18, UR10, UR48 ;  /* 0x0000000a120a72a4 */ /* 0x000fe4000f8e0230 */
[----:B------:R-:W-:Y:S01]  /*2b60*/  USEL UR6, UR4, UR6, !UP3 ;  /* 0x0000000604067287 */ /* 0x000fe2000d800000 */
[----:B------:R-:W-:Y:S01]  /*2b70*/  @!UP0 UMOV UR7, UR9 ;  /* 0x0000000900078c82 */ /* 0x000fe20008000000 */
[----:B------:R-:W-:Y:S02]  /*2b80*/  UIADD3 UR9, UPT, UPT, -UR5, URZ, URZ ;  /* 0x000000ff05097290 */ /* 0x000fe4000fffe1ff */
[----:B------:R-:W-:Y:S02]  /*2b90*/  @!UP0 USHF.R.U32.HI UR7, URZ, UR15, UR7 ;  /* 0x0000000fff078299 */ /* 0x000fe40008011607 */
[----:B------:R-:W-:Y:S02]  /*2ba0*/  UIADD3 UR8, UPT, UPT, -UR6, URZ, URZ ;  /* 0x000000ff06087290 */ /* 0x000fe4000fffe1ff */
[----:B------:R-:W-:-:S02]  /*2bb0*/  @!UP0 USEL UR7, UR5, UR7, !UP3 ;  /* 0x0000000705078287 */ /* 0x000fc4000d800000 */
[----:B------:R-:W-:Y:S02]  /*2bc0*/  UIMAD UR8, UR39, UR8, UR4 ;  /* 0x00000008270872a4 */ /* 0x000fe4000f8e0204 */
[----:B------:R-:W-:Y:S02]  /*2bd0*/  @!UP0 UIADD3 UR6, UPT, UPT, UR6, -UR7, URZ ;  /* 0x8000000706068290 */ /* 0x000fe4000fffe0ff */
[----:B------:R-:W-:Y:S02]  /*2be0*/  @!UP0 UIMAD UR7, UR8, UR12, UR7 ;  /* 0x0000000c080782a4 */ /* 0x000fe4000f8e0207 */
[----:B------:R-:W-:Y:S02]  /*2bf0*/  @!UP0 UIMAD UR4, UR39, UR6, UR5 ;  /* 0x00000006270482a4 */ /* 0x000fe4000f8e0205 */
[----:B------:R-:W-:Y:S02]  /*2c00*/  UIMAD UR6, UR13, UR9, UR50 ;  /* 0x000000090d0672a4 */ /* 0x000fe4000f8e0232 */
[----:B------:R-:W-:Y:S01]  /*2c10*/  UIMAD UR48, UR4, UR18, UR10 ;  /* 0x00000012043072a4 */ /* 0x000fe2000f8e020a */
[----:B------:R-:W-:-:S02]  /*2c20*/  @!UP0 UMOV UR5, UR7 ;  /* 0x0000000700058c82 */ /* 0x000fc40008000000 */
[----:B------:R-:W-:-:S12]  /*2c30*/  UIMAD UR50, UR5, UR13, UR6 ;  /* 0x0000000d053272a4 */ /* 0x000fd8000f8e0206 */
.L_x_38:
[----:B------:R-:W1:Y:S02]  /*2c40*/  LDCU UR4, c[0x0][0xc30] ;  /* 0x00018600ff0477ac */ /* 0x000e640008000800 */
[----:B-1----:R-:W-:-:S09]  /*2c50*/  UISETP.NE.AND UP0, UPT, UR4, 0x1, UPT ;  /* 0x000000010400788c */ /* 0x002fd2000bf05270 */
[----:B------:R-:W-:Y:S05]  /*2c60*/  BRA.U UP0, `(.L_x_39) ;  /* 0x0000000100447547 */ /* 0x000fea000b800000 */
[----:B------:R-:W1:Y:S01]  /*2c70*/  LDCU.128 UR8, c[0x0][0xc10] ;  /* 0x00018200ff0877ac */ /* 0x000e620008000c00 */
[----:B------:R-:W2:Y:S01]  /*2c80*/  LDCU UR12, c[0x0][0xc0c] ;  /* 0x00018180ff0c77ac */ /* 0x000ea20008000800 */
[----:B------:R-:W3:Y:S01]  /*2c90*/  LDCU UR13, c[0x0][0xc20] ;  /* 0x00018400ff0d77ac */ /* 0x000ee20008000800 */
[----:B-1----:R-:W-:Y:S02]  /*2ca0*/  UIMAD.WIDE.U32 UR6, UR50, UR8, URZ ;  /* 0x00000008320672a5 */ /* 0x002fe4000f8e00ff */
[----:B------:R-:W-:Y:S02]  /*2cb0*/  UIMAD.WIDE.U32 UR4, UR48, UR11, URZ ;  /* 0x0000000b300472a5 */ /* 0x000fe4000f8e00ff */
[----:B--2---:R-:W-:Y:S02]  /*2cc0*/  UISETP.NE.AND UP2, UPT, UR12, 0x1, UPT ;  /* 0x000000010c00788c */ /* 0x004fe4000bf45270 */
[----:B------:R-:W-:Y:S01]  /*2cd0*/  UISETP.NE.AND UP0, UPT, UR10, 0x1, UPT ;  /* 0x000000010a00788c */ /* 0x000fe2000bf05270 */
[----:B------:R-:W-:-:S02]  /*2ce0*/  UMOV UR6, UR7 ;  /* 0x0000000700067c82 */ /* 0x000fc40008000000 */
[----:B------:R-:W-:Y:S01]  /*2cf0*/  UMOV UR4, UR5 ;  /* 0x0000000500047c82 */ /* 0x000fe20008000000 */
[----:B------:R-:W-:Y:S02]  /*2d00*/  USHF.R.U32.HI UR6, URZ, UR9, UR6 ;  /* 0x00000009ff067299 */ /* 0x000fe40008011606 */
[----:B---3--:R-:W-:Y:S02]  /*2d10*/  USHF.R.U32.HI UR4, URZ, UR13, UR4 ;  /* 0x0000000dff047299 */ /* 0x008fe40008011604 */
[----:B------:R-:W-:Y:S02]  /*2d20*/  USEL UR5, UR50, UR6, !UP2 ;  /* 0x0000000632057287 */ /* 0x000fe4000d000000 */
[----:B------:R-:W-:-:S04]  /*2d30*/  USEL UR4, UR48, UR4, !UP0 ;  /* 0x0000000430047287 */ /* 0x000fc8000c000000 */
[----:B------:R-:W-:Y:S02]  /*2d40*/  UIADD3 UR6, UPT, UPT, UR5, -UR4, URZ ;  /* 0x8000000405067290 */ /* 0x000fe4000fffe0ff */
[----:B------:R-:W-:Y:S02]  /*2d50*/  UIADD3 UR4, UPT, UPT, -UR5, UR4, URZ ;  /* 0x0000000405047290 */ /* 0x000fe4000fffe1ff */
[----:B------:R-:W-:Y:S02]  /*2d60*/  UIMAD UR48, UR6, UR10, UR48 ;  /* 0x0000000a063072a4 */ /* 0x000fe4000f8e0230 */
[----:B------:R-:W-:-:S12]  /*2d70*/  UIMAD UR50, UR4, UR12, UR50 ;  /* 0x0000000c043272a4 */ /* 0x000fd8000f8e0232 */
.L_x_39:
[----:B------:R-:W-:Y:S01]  /*2d80*/  R2UR UR5, R93 ;  /* 0x000000005d0572ca */ /* 0x000fe200000e0000 */
[----:B------:R-:W-:Y:S01]  /*2d90*/  UMOV UR36, UR42 ;  /* 0x0000002a00247c82 */ /* 0x000fe20008000000 */
[----:B------:R-:W-:Y:S02]  /*2da0*/  R2UR UR4, R92 ;  /* 0x000000005c0472ca */ /* 0x000fe400000e0000 */
[----:B------:R-:W-:Y:S02]  /*2db0*/  PLOP3.LUT P1, PT, PT, PT, PT, 0x80, 0x8 ;  /* 0x000000000008781c */ /* 0x000fe40003f2f070 */
[----:B------:R-:W-:-:S07]  /*2dc0*/  LOP3.LUT R2, R2, 0x1, RZ, 0x3c, !PT ;  /* 0x0000000102027812 */ /* 0x000fce00078e3cff */
[----:B------:R-:W-:Y:S02]  /*2dd0*/  UIADD3 UR53, UPT, UPT, UR50, UR5, URZ ;  /* 0x0000000532357290 */ /* 0x000fe4000fffe0ff */
[----:B------:R-:W-:Y:S01]  /*2de0*/  UIADD3 UR23, UPT, UPT, UR48, UR4, URZ ;  /* 0x0000000430177290 */ /* 0x000fe2000fffe0ff */
[----:B------:R-:W-:Y:S11]  /*2df0*/  BRA.U UP1, `(.L_x_40) ;  /* 0xffffffe901a47547 */ /* 0x000ff6000b83ffff */
[----:B------:R-:W-:Y:S01]  /*2e00*/  UIADD3 UR30, UPT, UPT, UR30, 0x50, URZ ;  /* 0x000000501e1e7890 */ /* 0x000fe2000fffe0ff */
[----:B------:R-:W-:-:S03]  /*2e10*/  MOV R3, UR27 ;  /* 0x0000001b00037c02 */ /* 0x000fc60008000f00 */
[----:B------:R-:W-:Y:S01]  /*2e20*/  ULEA UR4, UR31, UR30, 0x3 ;  /* 0x0000001e1f047291 */ /* 0x000fe2000f8e18ff */
[----:B------:R-:W-:-:S08]  /*2e30*/  SHF.L.U32 R3, R3, 0x1f, RZ ;  /* 0x0000001f03037819 */ /* 0x000fd000000006ff */
[----:B------:R-:W1:Y:S02]  /*2e40*/  SYNCS.PHASECHK.TRANS64.TRYWAIT P0, [UR4], R3 ;  /* 0x00000003ff0075a7 */ /* 0x000e640008001104 */
[----:B-1----:R-:W-:Y:S05]  /*2e50*/  @!P0 BRA `(.L_x_41) ;  /* 0x0000005c00d48947 */ /* 0x002fea0003800000 */
.L_x_138:
[----:B------:R-:W-:-:S04]  /*2e60*/  UIADD3 UR4, UPT, UPT, UR31, 0x1, URZ ;  /* 0x000000011f047890 */ /* 0x000fc8000fffe0ff */
[----:B------:R-:W-:-:S04]  /*2e70*/  UISETP.NE.AND UP0, UPT, UR4, 0xa, UPT ;  /* 0x0000000a0400788c */ /* 0x000fc8000bf05270 */
[----:B------:R-:W-:Y:S02]  /*2e80*/  USEL UR5, URZ, 0x1, UP0 ;  /* 0x00000001ff057887 */ /* 0x000fe40008000000 */
[----:B------:R-:W-:Y:S02]  /*2e90*/  USEL UR4, UR4, URZ, UP0 ;  /* 0x000000ff04047287 */ /* 0x000fe40008000000 */
[----:B------:R-:W-:Y:S02]  /*2ea0*/  ULOP3.LUT UR6, UR27, UR5, URZ, 0x3c, !UPT ;  /* 0x000000051b067292 */ /* 0x000fe4000f8e3cff */
[----:B------:R-:W-:-:S04]  /*2eb0*/  ULEA UR5, UR4, UR30, 0x3 ;  /* 0x0000001e04057291 */ /* 0x000fc8000f8e18ff */
[----:B-1----:R-:W-:-:S04]  /*2ec0*/  MOV R3, UR6 ;  /* 0x0000000600037c02 */ /* 0x002fc80008000f00 */
[----:B------:R-:W-:-:S04]  /*2ed0*/  SHF.L.U32 R3, R3, 0x1f, RZ ;  /* 0x0000001f03037819 */ /* 0x000fc800000006ff */
[----:B------:R-:W1:Y:S02]  /*2ee0*/  SYNCS.PHASECHK.TRANS64.TRYWAIT P0, [UR5], R3 ;  /* 0x00000003ff0075a7 */ /* 0x000e640008001105 */
[----:B-1----:R-:W-:Y:S05]  /*2ef0*/  @!P0 BRA `(.L_x_42) ;  /* 0x0000005c00c48947 */ /* 0x002fea0003800000 */
.L_x_140:
        /* <DEDUP_REMOVED lines=10> */
.L_x_142:
        /* <DEDUP_REMOVED lines=10> */
.L_x_144:
        /* <DEDUP_REMOVED lines=10> */
.L_x_146:
        /* <DEDUP_REMOVED lines=10> */
.L_x_148:
        /* <DEDUP_REMOVED lines=10> */
.L_x_150:
        /* <DEDUP_REMOVED lines=10> */
.L_x_152:
        /* <DEDUP_REMOVED lines=10> */
.L_x_154:
[----:B------:R-:W-:-:S04]  /*3360*/  UIADD3 UR4, UPT, UPT, UR4, 0x1, URZ ;  /* 0x0000000104047890 */ /* 0x000fc8000fffe0ff */
[----:B------:R-:W-:-:S04]  /*3370*/  UISETP.NE.AND UP0, UPT, UR4, 0xa, UPT ;  /* 0x0000000a0400788c */ /* 0x000fc8000bf05270 */
[----:B------:R-:W-:Y:S02]  /*3380*/  USEL UR5, URZ, 0x1, UP0 ;  /* 0x00000001ff057887 */ /* 0x000fe40008000000 */
[----:B------:R-:W-:Y:S02]  /*3390*/  USEL UR4, UR4, URZ, UP0 ;  /* 0x000000ff04047287 */ /* 0x000fe40008000000 */
[----:B------:R-:W-:Y:S02]  /*33a0*/  ULOP3.LUT UR5, UR6, UR5, URZ, 0x3c, !UPT ;  /* 0x0000000506057292 */ /* 0x000fe4000f8e3cff */
[----:B------:R-:W-:-:S04]  /*33b0*/  ULEA UR4, UR4, UR30, 0x3 ;  /* 0x0000001e04047291 */ /* 0x000fc8000f8e18ff */
[----:B------:R-:W-:Y:S02]  /*33c0*/  IMAD.U32 R2, RZ, RZ, UR5 ;  /* 0x00000005ff027e24 */ /* 0x000fe4000f8e00ff */
[----:B-1----:R-:W-:-:S03]  /*33d0*/  MOV R0, UR4 ;  /* 0x0000000400007c02 */ /* 0x002fc60008000f00 */
[----:B------:R-:W-:-:S07]  /*33e0*/  SHF.L.U32 R3, R2, 0x1f, RZ ;  /* 0x0000001f02037819 */ /* 0x000fce00000006ff */
.L_x_50:
[----:B-1----:R1:W2:Y:S02]  /*33f0*/  SYNCS.PHASECHK.TRANS64.TRYWAIT P0, [R0+URZ], R3 ;  /* 0x00000003000075a7 */ /* 0x0022a400080011ff */
[----:B--2---:R-:W-:Y:S05]  /*3400*/  @!P0 NANOSLEEP.SYNCS 0x989680 ;  /* 0x009896800000895d */ /* 0x004fea0003900000 */
[----:B------:R-:W2:Y:S02]  /*3410*/  @!P0 SYNCS.PHASECHK.TRANS64 P0, [R0+URZ], R3 ;  /* 0x00000003000085a7 */ /* 0x000ea400080010ff */
[----:B--2---:R-:W-:Y:S05]  /*3420*/  @P0 EXIT ;  /* 0x000000000000094d */ /* 0x004fea0003800000 */
[----:B------:R-:W-:Y:S05]  /*3430*/  BRA `(.L_x_50) ;  /* 0xfffffffc00ec7947 */ /* 0x000fea000383ffff */
.L_x_22:
[----:B------:R-:W2:Y:S02]  /*3440*/  S2UR UR4, SR_CgaCtaId ;  /* 0x00000000000479c3 */ /* 0x000ea40000008800 */
[----:B--2---:R-:W-:-:S04]  /*3450*/  UISETP.NE.AND UP0, UPT, UR4, URZ, UPT ;  /* 0x000000ff0400728c */ /* 0x004fc8000bf05270 */
[----:B------:R-:W-:-:S09]  /*3460*/  UISETP.NE.OR UP0, UPT, UR18, 0x1, UP0 ;  /* 0x000000011200788c */ /* 0x000fd20008705670 */
[----:B------:R-:W-:Y:S05]  /*3470*/  BRA.U UP0, `(.L_x_51) ;  /* 0x0000000100b47547 */ /* 0x000fea000b800000 */
[----:B------:R-:W2:Y:S01]  /*3480*/  S2UR UR5, SR_CgaCtaId ;  /* 0x00000000000579c3 */ /* 0x000ea20000008800 */
[----:B------:R-:W-:Y:S01]  /*3490*/  UMOV UR4, 0x400 ;  /* 0x0000040000047882 */ /* 0x000fe20000000000 */
[----:B------:R-:W-:Y:S01]  /*34a0*/  HFMA2 R2, -RZ, RZ, 0, 5.9604644775390625e-08 ;  /* 0x00000001ff027431 */ /* 0x000fe200000001ff */
[----:B------:R-:W-:Y:S01]  /*34b0*/  ISETP.GE.U32.AND P0, PT, R3, 0x2, PT ;  /* 0x000000020300780c */ /* 0x000fe20003f06070 */
[----:B------:R-:W-:Y:S01]  /*34c0*/  IMAD.MOV.U32 R8, RZ, RZ, RZ ;  /* 0x000000ffff087224 */ /* 0x000fe200078e00ff */
[----:B--2---:R-:W-:-:S04]  /*34d0*/  ULEA UR4, UR5, UR4, 0x18 ;  /* 0x0000000405047291 */ /* 0x004fc8000f8ec0ff */
[----:B------:R-:W-:Y:S02]  /*34e0*/  UIADD3 UR5, UPT, UPT, UR4, 0xe8, URZ ;  /* 0x000000e804057890 */ /* 0x000fe4000fffe0ff */
[----:B------:R-:W-:Y:S02]  /*34f0*/  UIADD3 UR8, UPT, UPT, UR4, 0xe0, URZ ;  /* 0x000000e004087890 */ /* 0x000fe4000fffe0ff */
[----:B------:R-:W-:-:S12]  /*3500*/  UPRMT UR5, URZ, 0x654, UR5 ;  /* 0x00000654ff057896 */ /* 0x000fd80008000005 */
.L_x_54:
[----:B------:R-:W-:Y:S01]  /*3510*/  SHF.L.U32 R7, R2, 0x1f, RZ ;  /* 0x0000001f02077819 */ /* 0x000fe200000006ff */
[----:B------:R-:W-:Y:S02]  /*3520*/  IMAD.U32 R4, RZ, RZ, UR8 ;  /* 0x00000008ff047e24 */ /* 0x000fe4000f8e00ff */
[----:B------:R-:W-:Y:S01]  /*3530*/  @!P0 IMAD.MOV.U32 R5, RZ, RZ, 0x10 ;  /* 0x00000010ff058424 */ /* 0x000fe200078e00ff */
[----:B------:R-:W2:Y:S02]  /*3540*/  SYNCS.PHASECHK.TRANS64.TRYWAIT P1, [UR4+0xe8], R7 ;  /* 0x0000e807ff0075a7 */ /* 0x000ea40008021104 */
[----:B------:R-:W-:-:S04]  /*3550*/  PRMT R9, R3, 0x654, R4 ;  /* 0x0000065403097816 */ /* 0x000fc80000000004 */
[----:B------:R-:W-:Y:S01]  /*3560*/  SEL R0, R9, R0, !P0 ;  /* 0x0000000009007207 */ /* 0x000fe20004000000 */
[----:B--2---:R-:W-:Y:S06]  /*3570*/  @!P1 BRA `(.L_x_52) ;  /* 0x0000005800e49947 */ /* 0x004fec0003800000 */
.L_x_156:
[----:B------:R-:W-:Y:S01]  /*3580*/  UIADD3 UR6, UPT, UPT, UR4, 0x120, URZ ;  /* 0x0000012004067890 */ /* 0x000fe2000fffe0ff */
[----:B------:R3:W-:Y:S01]  /*3590*/  @!P0 SYNCS.ARRIVE.TRANS64.RED RZ, [R0+URZ], R5 ;  /* 0x0000000500ff89a7 */ /* 0x0007e200080004ff */
[----:B------:R-:W-:Y:S01]  /*35a0*/  UIADD3 UR7, UPT, UPT, UR4, 0xe0, URZ ;  /* 0x000000e004077890 */ /* 0x000fe2000fffe0ff */
[----:B------:R-:W-:-:S08]  /*35b0*/  LOP3.LUT R2, R2, 0x1, RZ, 0x3c, !PT ;  /* 0x0000000102027812 */ /* 0x000fd000078e3cff */
[----:B------:R-:W-:Y:S06]  /*35c0*/  UGETNEXTWORKID.BROADCAST [UR6], [UR7] ;  /* 0x00000000060073ca */ /* 0x000fec0008000100 */
[----:B---3--:R-:W-:-:S04]  /*35d0*/  SHF.L.U32 R5, R8, 0x1f, RZ ;  /* 0x0000001f08057819 */ /* 0x008fc800000006ff */
[----:B------:R-:W3:Y:S02]  /*35e0*/  SYNCS.PHASECHK.TRANS64.TRYWAIT P1, [UR4+0xe0], R5 ;  /* 0x0000e005ff0075a7 */ /* 0x000ee40008021104 */
[----:B---3--:R-:W-:Y:S05]  /*35f0*/  @!P1 BRA `(.L_x_53) ;  /* 0x0000005800dc9947 */ /* 0x008fea0003800000 */
.L_x_158:
[----:B--2---:R-:W2:Y:S01]  /*3600*/  LDS.128 R4, [UR4+0x120] ;  /* 0x00012004ff047984 */ /* 0x004ea20008000c00 */
[----:B------:R-:W-:Y:S01]  /*3610*/  LOP3.LUT R8, R8, 0x1, RZ, 0x3c, !PT ;  /* 0x0000000108087812 */ /* 0x000fe200078e3cff */
[----:B------:R-:W-:Y:S01]  /*3620*/  @!PT LDS RZ, [RZ] ;  /* 0x00000000fffff984 */ /* 0x000fe20000000800 */
[----:B------:R-:W-:Y:S01]  /*3630*/  @!PT LDS RZ, [RZ] ;  /* 0x00000000fffff984 */ /* 0x000fe20000000800 */
[----:B------:R-:W-:Y:S01]  /*3640*/  @!PT LDS RZ, [RZ] ;  /* 0x00000000fffff984 */ /* 0x000fe20000000800 */
[----:B------:R-:W-:Y:S01]  /*3650*/  @!PT LDS RZ, [RZ] ;  /* 0x00000000fffff984 */ /* 0x000fe20000000800 */
[----:B------:R3:W-:Y:S06]  /*3660*/  MEMBAR.ALL.CTA ;  /* 0x0000000000007992 */ /* 0x0007ec0000008000 */
[----:B---3--:R-:W3:Y:S02]  /*3670*/  FENCE.VIEW.ASYNC.S ;  /* 0x00000000000073c6 */ /* 0x008ee40000000000 */
[----:B---3--:R-:W-:Y:S01]  /*3680*/  SYNCS.ARRIVE.TRANS64.RED.A1T0 RZ, [UR5], RZ ;  /* 0x000000ffffff79a7 */ /* 0x008fe20008100405 */
[----:B--2---:R-:W-:-:S13]  /*3690*/  LOP3.LUT P1, RZ, R6, 0x1, RZ, 0xc0, !PT ;  /* 0x0000000106ff7812 */ /* 0x004fda000782c0ff */
[----:B------:R-:W-:Y:S05]  /*36a0*/  @P1 BRA `(.L_x_54) ;  /* 0xfffffffc00981947 */ /* 0x000fea000383ffff */
[----:B------:R-:W-:-:S04]  /*36b0*/  SHF.L.U32 R0, R2, 0x1f, RZ ;  /* 0x0000001f02007819 */ /* 0x000fc800000006ff */
[----:B------:R-:W2:Y:S02]  /*36c0*/  SYNCS.PHASECHK.TRANS64 P0, [UR4+0xe8], R0 ;  /* 0x0000e800ff0075a7 */ /* 0x000ea40008001004 */
[----:B-12---:R-:W-:Y:S05]  /*36d0*/  @P0 EXIT ;  /* 0x000000000000094d */ /* 0x006fea0003800000 */
[----:B------:R-:W-:-:S07]  /*36e0*/  MOV R0, UR4 ;  /* 0x0000000400007c02 */ /* 0x000fce0008000f00 */
.L_x_55:
[----:B-1----:R-:W-:-:S04]  /*36f0*/  SHF.L.U32 R3, R2, 0x1f, RZ ;  /* 0x0000001f02037819 */ /* 0x002fc800000006ff */
[----:B------:R1:W2:Y:S03]  /*3700*/  SYNCS.PHASECHK.TRANS64.TRYWAIT P0, [R0+URZ+0xe8], R3 ;  /* 0x0000e803000075a7 */ /* 0x0002a600080011ff */
[----:B--2---:R-:W-:Y:S05]  /*3710*/  @!P0 NANOSLEEP.SYNCS 0x989680 ;  /* 0x009896800000895d */ /* 0x004fea0003900000 */
[----:B------:R-:W2:Y:S02]  /*3720*/  @!P0 SYNCS.PHASECHK.TRANS64 P0, [R0+URZ+0xe8], R3 ;  /* 0x0000e803000085a7 */ /* 0x000ea400080010ff */
[----:B--2---:R-:W-:Y:S05]  /*3730*/  @P0 EXIT ;  /* 0x000000000000094d */ /* 0x004fea0003800000 */
[----:B------:R-:W-:Y:S05]  /*3740*/  BRA `(.L_x_55) ;  /* 0xfffffffc00e87947 */ /* 0x000fea000383ffff */
.L_x_51:
[----:B------:R-:W-:Y:S05]  /*3750*/  BRA.U UP4, `(.L_x_56) ;  /* 0x0000001104a47547 */ /* 0x000fea000b800000 */
[----:B------:R-:W2:Y:S01]  /*3760*/  S2UR UR4, SR_CgaCtaId ;  /* 0x00000000000479c3 */ /* 0x000ea20000008800 */
[----:B------:R-:W-:Y:S01]  /*3770*/  UMOV UR5, 0x40 ;  /* 0x0000004000057882 */ /* 0x000fe20000000000 */
[----:B------:R-:W-:Y:S01]  /*3780*/  NOP ;  /* 0x0000000000007918 */ /* 0x000fe20000000000 */
[----:B------:R-:W-:Y:S01]  /*3790*/  UMOV UR6, 0x400 ;  /* 0x0000040000067882 */ /* 0x000fe20000000000 */
[----:B--2---:R-:W-:Y:S02]  /*37a0*/  ULEA UR5, UR4, UR5, 0x18 ;  /* 0x0000000504057291 */ /* 0x004fe4000f8ec0ff */
[----:B------:R-:W-:-:S07]  /*37b0*/  ULEA UR6, UR4, UR6, 0x18 ;  /* 0x0000000604067291 */ /* 0x000fce000f8ec0ff */
[----:B------:R-:W2:Y:S02]  /*37c0*/  LDS.U8 R3, [UR5+0x1c] ;  /* 0x00001c05ff037984 */ /* 0x000ea40008000000 */
[----:B--2---:R-:W-:-:S13]  /*37d0*/  ISETP.NE.AND P0, PT, R3, RZ, PT ;  /* 0x000000ff0300720c */ /* 0x004fda0003f05270 */
[----:B------:R-:W-:Y:S05]  /*37e0*/  @P0 BRA `(.L_x_57) ;  /* 0x0000000400080947 */ /* 0x000fea0003800000 */
[----:B------:R-:W-:Y:S02]  /*37f0*/  UISETP.NE.U32.AND UP1, UPT, UR40, 0x1, UPT ;  /* 0x000000012800788c */ /* 0x000fe4000bf25070 */
[----:B------:R-:W-:-:S07]  /*3800*/  UIADD3 UR7, UPT, UPT, UR5, 0x8, URZ ;  /* 0x0000000805077890 */ /* 0x000fce000fffe0ff */
[----:B------:R-:W-:Y:S05]  /*3810*/  BRA.U !UP1, `(.L_x_58) ;  /* 0x00000001099c7547 */ /* 0x000fea000b800000 */
[----:B------:R-:W-:Y:S01]  /*3820*/  ELECT P0, URZ, PT ;  /* 0x0000000000ff782f */ /* 0x000fe20003800000 */
[----:B------:R-:W-:-:S12]  /*3830*/  BSSY B0, `(.L_x_58) ;  /* 0x0000025000007945 */ /* 0x000fd80003800000 */
[----:B------:R-:W-:Y:S05]  /*3840*/  @!P0 BRA `(.L_x_59) ;  /* 0x00000000008c8947 */ /* 0x000fea0003800000 */
[----:B------:R-:W-:-:S05]  /*3850*/  UMOV UR4, 0x10 ;  /* 0x0000001000047882 */ /* 0x000fca0000000000 */
[----:B------:R-:W-:Y:S04]  /*3860*/  DEPBAR.LE SB2, 0x36 ;  /* 0x0000ad800000791a */ /* 0x000fe80000000000 */
[----:B------:R-:W2:Y:S02]  /*3870*/  UTCATOMSWS.2CTA.FIND_AND_SET.ALIGN UP0, UR4, UR4 ;  /* 0x00000004000475e3 */ /* 0x000ea40008200800 */
[----:B--2---:R-:W-:Y:S01]  /*3880*/  MOV R10, UR4 ;  /* 0x00000004000a7c02 */ /* 0x004fe20008000f00 */
[----:B------:R-:W-:Y:S06]  /*3890*/  BRA.U UP0, `(.L_x_60) ;  /* 0x0000000100187547 */ /* 0x000fec000b800000 */
.L_x_61:
[----:B------:R-:W-:Y:S05]  /*38a0*/  NANOSLEEP 0x64 ;  /* 0x000000640000795d */ /* 0x000fea0003800000 */
[----:B------:R-:W-:-:S05]  /*38b0*/  UMOV UR4, 0x10 ;  /* 0x0000001000047882 */ /* 0x000fca0000000000 */
[----:B------:R-:W-:Y:S04]  /*38c0*/  DEPBAR.LE SB2, 0x36 ;  /* 0x0000ad800000791a */ /* 0x000fe80000000000 */
[----:B------:R-:W2:Y:S02]  /*38d0*/  UTCATOMSWS.2CTA.FIND_AND_SET.ALIGN UP0, UR4, UR4 ;  /* 0x00000004000475e3 */ /* 0x000ea40008200800 */
[----:B--2---:R-:W-:Y:S01]  /*38e0*/  MOV R10, UR4 ;  /* 0x00000004000a7c02 */ /* 0x004fe20008000f00 */
[----:B------:R-:W-:Y:S05]  /*38f0*/  BRA.U !UP0, `(.L_x_61) ;  /* 0xfffffffd08e87547 */ /* 0x000fea000b83ffff */
.L_x_60:
[----:B------:R-:W2:Y:S01]  /*3900*/  LDS R6, [UR5+0x10] ;  /* 0x00001005ff067984 */ /* 0x000ea20008000800 */
[----:B------:R-:W-:Y:S01]  /*3910*/  IMAD.U32 R3, RZ, RZ, UR6 ;  /* 0x00000006ff037e24 */ /* 0x000fe2000f8e00ff */
[----:B------:R-:W-:-:S03]  /*3920*/  MOV R4, UR37 ;  /* 0x0000002500047c02 */ /* 0x000fc60008000f00 */
[----:B------:R-:W-:Y:S01]  /*3930*/  VIADD R3, R3, 0x130 ;  /* 0x0000013003037836 */ /* 0x000fe20000000000 */
[----:B--2---:R-:W-:-:S04]  /*3940*/  SHF.L.U32 R6, R6, 0x1f, RZ ;  /* 0x0000001f06067819 */ /* 0x004fc800000006ff */
[----:B------:R-:W2:Y:S02]  /*3950*/  SYNCS.PHASECHK.TRANS64.TRYWAIT P0, [UR5+0x8], R6 ;  /* 0x00000806ff0075a7 */ /* 0x000ea40008001105 */
[----:B--2---:R-:W-:Y:S05]  /*3960*/  @P0 BRA `(.L_x_62) ;  /* 0x0000000000080947 */ /* 0x004fea0003800000 */
[----:B------:R-:W2:Y:S02]  /*3970*/  SYNCS.PHASECHK.TRANS64.TRYWAIT P0, [UR5+0x8], R6 ;  /* 0x00000806ff0075a7 */ /* 0x000ea40008001105 */
[----:B--2---:R-:W-:Y:S05]  /*3980*/  @!P0 BRA `(.L_x_63) ;  /* 0x0000005800108947 */ /* 0x004fea0003800000 */
.L_x_62:
[----:B------:R-:W-:Y:S01]  /*3990*/  PRMT R4, R4, 0x654, R3 ;  /* 0x0000065404047816 */ /* 0x000fe20000000003 */
[----:B------:R-:W-:Y:S01]  /*39a0*/  HFMA2 R3, -RZ, RZ, 0, 5.9604644775390625e-08 ;  /* 0x00000001ff037431 */ /* 0x000fe200000001ff */
[----:B------:R-:W-:Y:S01]  /*39b0*/  UPRMT UR4, UR37, 0x654, UR7 ;  /* 0x0000065425047896 */ /* 0x000fe20008000007 */
[----:B------:R-:W-:Y:S02]  /*39c0*/  IMAD.MOV.U32 R7, RZ, RZ, 0xffff ;  /* 0x0000ffffff077424 */ /* 0x000fe400078e00ff */
[----:B--2---:R-:W-:Y:S02]  /*39d0*/  IMAD.MOV.U32 R6, RZ, RZ, 0x4 ;  /* 0x00000004ff067424 */ /* 0x004fe400078e00ff */
[----:B------:R-:W-:Y:S01]  /*39e0*/  IMAD.SHL.U32 R9, R10, 0x20, RZ ;  /* 0x000000200a097824 */ /* 0x000fe200078e00ff */
[----:B------:R-:W-:Y:S02]  /*39f0*/  MOV R5, UR4 ;  /* 0x0000000400057c02 */ /* 0x000fe40008000f00 */
[-C--:B------:R-:W-:Y:S01]  /*3a00*/  SHF.L.U32 R8, R7, R10.reuse, RZ ;  /* 0x0000000a07087219 */ /* 0x080fe200000006ff */
[----:B------:R2:W-:Y:S01]  /*3a10*/  SYNCS.ARRIVE.TRANS64.RED RZ, [UR4], R6 ;  /* 0x00000006ffff79a7 */ /* 0x0005e20008000404 */
[----:B------:R-:W-:Y:S01]  /*3a20*/  SHF.L.U32 R7, R3, R10, RZ ;  /* 0x0000000a03077219 */ /* 0x000fe200000006ff */
[----:B------:R2:W-:Y:S04]  /*3a30*/  STS [UR6+0x130], R9 ;  /* 0x00013009ff007988 */ /* 0x0005e80008000806 */
[----:B------:R2:W-:Y:S04]  /*3a40*/  STAS [R4.64], R10 ;  /* 0x0000000a04007dbd */ /* 0x0005e8000c0008ff */
[----:B------:R2:W-:Y:S04]  /*3a50*/  ATOMS.OR RZ, [UR5+0x14], R8 ;  /* 0x00001408ffff798c */ /* 0x0005e8000b000005 */
[----:B------:R2:W-:Y:S04]  /*3a60*/  ATOMS.OR RZ, [UR5+0x18], R7 ;  /* 0x00001807ffff798c */ /* 0x0005e8000b000005 */
[----:B------:R2:W-:Y:S02]  /*3a70*/  ATOMS.XOR RZ, [UR5+0x10], R3 ;  /* 0x00001003ffff798c */ /* 0x0005e4000b800005 */
.L_x_59:
[----:B-1----:R-:W-:Y:S05]  /*3a80*/  BSYNC B0 ;  /* 0x0000000000007941 */ /* 0x002fea0003800000 */
.L_x_58:
[----:B------:R-:W-:Y:S05]  /*3a90*/  BRA.U UP1, `(.L_x_64) ;  /* 0x00000001016c7547 */ /* 0x000fea000b800000 */
[----:B------:R-:W-:-:S03]  /*3aa0*/  UMOV UR4, 0xffffffff ;  /* 0xffffffff00047882 */ /* 0x000fc60000000000 */
[----:B------:R-:W-:Y:S05]  /*3ab0*/  BRA.DIV UR4, `(.L_x_65) ;  /* 0x0000005604dc7947 */ /* 0x000fea000b800000 */
[----:B------:R-:W-:-:S13]  /*3ac0*/  ELECT P0, URZ, PT ;  /* 0x0000000000ff782f */ /* 0x000fda0003800000 */
.L_x_161:
[----:B------:R-:W-:Y:S05]  /*3ad0*/  @!P0 BRA `(.L_x_64) ;  /* 0x00000000005c8947 */ /* 0x000fea0003800000 */
[----:B--2---:R-:W2:Y:S02]  /*3ae0*/  LDS R4, [UR5+0x10] ;  /* 0x00001005ff047984 */ /* 0x004ea40008000800 */
[----:B--2---:R-:W-:-:S04]  /*3af0*/  SHF.L.U32 R4, R4, 0x1f, RZ ;  /* 0x0000001f04047819 */ /* 0x004fc800000006ff */
[----:B------:R-:W2:Y:S02]  /*3b00*/  SYNCS.PHASECHK.TRANS64.TRYWAIT P0, [UR5+0x8], R4 ;  /* 0x00000804ff0075a7 */ /* 0x000ea40008001105 */
[----:B--2---:R-:W-:Y:S05]  /*3b10*/  @P0 BRA `(.L_x_66) ;  /* 0x0000000000080947 */ /* 0x004fea0003800000 */
[----:B------:R-:W2:Y:S02]  /*3b20*/  SYNCS.PHASECHK.TRANS64.TRYWAIT P0, [UR5+0x8], R4 ;  /* 0x00000804ff0075a7 */ /* 0x000ea40008001105 */
[----:B--2---:R-:W-:Y:S05]  /*3b30*/  @!P0 BRA `(.L_x_67) ;  /* 0x0000005400e08947 */ /* 0x004fea0003800000 */
.L_x_66:
[----:B------:R-:W3:Y:S01]  /*3b40*/  LDS R6, [UR6+0x130] ;  /* 0x00013006ff067984 */ /* 0x000ee20008000800 */
[----:B--2---:R-:W-:Y:S02]  /*3b50*/  HFMA2 R3, -RZ, RZ, 0, 5.9604644775390625e-08 ;  /* 0x00000001ff037431 */ /* 0x004fe400000001ff */
[----:B------:R-:W-:Y:S01]  /*3b60*/  IMAD.MOV.U32 R4, RZ, RZ, 0xffff ;  /* 0x0000ffffff047424 */ /* 0x000fe200078e00ff */
[----:B------:R-:W-:Y:S01]  /*3b70*/  UPRMT UR4, UR37, 0x654, UR7 ;  /* 0x0000065425047896 */ /* 0x000fe20008000007 */
[----:B---3--:R-:W-:-:S03]  /*3b80*/  IMAD.SHL.U32 R5, R6, 0x20, RZ ;  /* 0x0000002006057824 */ /* 0x008fc600078e00ff */
[-C--:B------:R-:W-:Y:S02]  /*3b90*/  SHF.L.U32 R4, R4, R6.reuse, RZ ;  /* 0x0000000604047219 */ /* 0x080fe400000006ff */
[----:B------:R-:W-:Y:S01]  /*3ba0*/  SHF.L.U32 R6, R3, R6, RZ ;  /* 0x0000000603067219 */ /* 0x000fe200000006ff */
[----:B------:R3:W-:Y:S04]  /*3bb0*/  STS [UR6+0x130], R5 ;  /* 0x00013005ff007988 */ /* 0x0007e80008000806 */
[----:B------:R3:W-:Y:S04]  /*3bc0*/  ATOMS.OR RZ, [UR5+0x14], R4 ;  /* 0x00001404ffff798c */ /* 0x0007e8000b000005 */
[----:B------:R3:W-:Y:S01]  /*3bd0*/  ATOMS.OR RZ, [UR5+0x18], R6 ;  /* 0x00001806ffff798c */ /* 0x0007e2000b000005 */
[----:B------:R-:W-:Y:S03]  /*3be0*/  SYNCS.ARRIVE.TRANS64.RED.A1T0 RZ, [UR4], RZ ;  /* 0x000000ffffff79a7 */ /* 0x000fe60008100404 */
[----:B------:R3:W-:Y:S01]  /*3bf0*/  ATOMS.XOR RZ, [UR5+0x10], R3 ;  /* 0x00001003ffff798c */ /* 0x0007e2000b800005 */
[----:B------:R-:W-:Y:S05]  /*3c00*/  BRA `(.L_x_64) ;  /* 0x0000000000107947 */ /* 0x000fea0003800000 */
.L_x_57:
[----:B------:R-:W-:Y:S02]  /*3c10*/  MOV R3, 0xffffffff ;  /* 0xffffffff00037802 */ /* 0x000fe40000000f00 */
[----:B------:R-:W-:-:S03]  /*3c20*/  MOV R4, 0x3c50 ;  /* 0x00003c5000047802 */ /* 0x000fc60000000f00 */
[----:B------:R2:W-:Y:S04]  /*3c30*/  STS [UR6+0x130], R3 ;  /* 0x00013003ff007988 */ /* 0x0005e80008000806 */
[----:B-12--5:R-:W-:Y:S05]  /*3c40*/  CALL.REL.NOINC `($__internal_1_$__cuda_sm10x_tcgen05_guardrail_trap_phase_invalid_during_alloc) ;  /* 0x0000005c001c7944 */ /* 0x026fea0003c00000 */
.L_x_64:
[----:B------:R-:W-:Y:S05]  /*3c50*/  WARPSYNC.ALL ;  /* 0x0000000000007948 */ /* 0x000fea0003800000 */
[----:B------:R-:W4:Y:S01]  /*3c60*/  S2UR UR20, SR_CgaCtaId ;  /* 0x00000000001479c3 */ /* 0x000f220000008800 */
[----:B------:R-:W-:Y:S01]  /*3c70*/  UMOV UR4, 0x400 ;  /* 0x0000040000047882 */ /* 0x000fe20000000000 */
[----:B------:R-:W-:-:S06]  /*3c80*/  NOP ;  /* 0x0000000000007918 */ /* 0x000fcc0000000000 */
[----:B------:R-:W-:Y:S06]  /*3c90*/  BAR.ARV 0x6, 0xa0 ;  /* 0x0182800000007b1d */ /* 0x000fec0000002000 */
[----:B------:R-:W1:Y:S01]  /*3ca0*/  LDCU.64 UR6, c[0x0][0x388] ;  /* 0x00007100ff0677ac */ /* 0x000e620008000a00 */
[----:B------:R-:W-:Y:S01]  /*3cb0*/  LOP3.LUT R2, R2, 0xffff, RZ, 0xc0, !PT ;  /* 0x0000ffff02027812 */ /* 0x000fe200078ec0ff */
[----:B--2---:R-:W-:Y:S01]  /*3cc0*/  IMAD.MOV.U32 R8, RZ, RZ, 0x1 ;  /* 0x00000001ff087424 */ /* 0x004fe200078e00ff */
[----:B------:R-:W-:Y:S01]  /*3cd0*/  LOP3.LUT R0, R0, 0xffff, RZ, 0xc0, !PT ;  /* 0x0000ffff00007812 */ /* 0x000fe200078ec0ff */
[----:B------:R-:W2:Y:S01]  /*3ce0*/  LDCU.64 UR8, c[0x0][0x390] ;  /* 0x00007200ff0877ac */ /* 0x000ea20008000a00 */
[----:B------:R-:W-:Y:S01]  /*3cf0*/  R2UR UR21, R2 ;  /* 0x00000000021572ca */ /* 0x000fe200000e0000 */
[----:B------:R-:W-:Y:S01]  /*3d00*/  IMAD.MOV.U32 R2, RZ, RZ, RZ ;  /* 0x000000ffff027224 */ /* 0x000fe200078e00ff */
[----:B------:R-:W-:Y:S01]  /*3d10*/  R2UR UR35, R0 ;  /* 0x00000000002372ca */ /* 0x000fe200000e0000 */
[----:B------:R-:W-:Y:S01]  /*3d20*/  IMAD.MOV.U32 R0, RZ, RZ, RZ ;  /* 0x000000ffff007224 */ /* 0x000fe200078e00ff */
[----:B------:R-:W-:Y:S01]  /*3d30*/  UMOV UR24, URZ ;  /* 0x000000ff00187c82 */ /* 0x000fe20008000000 */
[----:B----4-:R-:W-:Y:S01]  /*3d40*/  ULEA UR20, UR20, UR4, 0x18 ;  /* 0x0000000414147291 */ /* 0x010fe2000f8ec0ff */
[----:B------:R-:W-:Y:S01]  /*3d50*/  UMOV UR19, URZ ;  /* 0x000000ff00137c82 */ /* 0x000fe20008000000 */
[----:B------:R-:W-:-:S02]  /*3d60*/  UISETP.NE.AND UP3, UPT, UR40, URZ, UPT ;  /* 0x000000ff2800728c */ /* 0x000fc4000bf65270 */
[----:B------:R-:W-:Y:S01]  /*3d70*/  UIADD3 UR34, UPT, UPT, UR20, 0xe8, URZ ;  /* 0x000000e814227890 */ /* 0x000fe2000fffe0ff */
[----:B------:R-:W-:Y:S01]  /*3d80*/  UMOV UR32, 0x0 ;  /* 0x0000000000207882 */ /* 0x000fe20000000000 */
[----:B-1----:R-:W-:-:S03]  /*3d90*/  UIADD3 UR4, UPT, UPT, UR6, 0x3f, URZ ;  /* 0x0000003f06047890 */ /* 0x002fc6000fffe0ff */
[----:B---3--:R-:W1:Y:S01]  /*3da0*/  LDS R3, [UR20+0x130] ;  /* 0x00013014ff037984 */ /* 0x008e620008000800 */
[----:B------:R-:W-:Y:S01]  /*3db0*/  UMOV UR33, 0x10110010 ;  /* 0x1011001000217882 */ /* 0x000fe20000000000 */
[----:B------:R-:W-:Y:S02]  /*3dc0*/  UPRMT UR34, URZ, 0x654, UR34 ;  /* 0x00000654ff227896 */ /* 0x000fe40008000022 */
[----:B------:R-:W-:Y:S01]  /*3dd0*/  USHF.R.S32.HI UR5, URZ, 0x1f, UR4 ;  /* 0x0000001fff057899 */ /* 0x000fe20008011404 */
[----:B------:R-:W-:Y:S01]  /*3de0*/  UMOV UR30, 0x0 ;  /* 0x00000000001e7882 */ /* 0x000fe20000000000 */
[----:B------:R-:W-:Y:S02]  /*3df0*/  UMOV UR31, 0x10110010 ;  /* 0x10110010001f7882 */ /* 0x000fe40000000000 */
[----:B------:R-:W-:Y:S02]  /*3e00*/  ULEA.HI UR4, UR5, UR4, URZ, 0x6 ;  /* 0x0000000405047291 */ /* 0x000fe4000f8f30ff */
[----:B------:R-:W-:-:S02]  /*3e10*/  UIADD3 UR5, UPT, UPT, UR20, 0x2e400, URZ ;  /* 0x0002e40014057890 */ /* 0x000fc4000fffe0ff */
[----:B------:R-:W-:Y:S02]  /*3e20*/  USHF.R.S32.HI UR4, URZ, 0x6, UR4 ;  /* 0x00000006ff047899 */ /* 0x000fe40008011404 */
[----:B------:R-:W-:Y:S02]  /*3e30*/  USHF.R.U32.HI UR5, URZ, 0x4, UR5 ;  /* 0x00000004ff057899 */ /* 0x000fe40008011605 */
[----:B------:R-:W-:Y:S02]  /*3e40*/  UIMAD UR4, UR4, UR7, URZ ;  /* 0x00000007040472a4 */ /* 0x000fe4000f8e02ff */
[----:B------:R-:W-:Y:S02]  /*3e50*/  ULOP3.LUT UR23, UR5, 0x3fff, URZ, 0xc0, !UPT ;  /* 0x00003fff05177892 */ /* 0x000fe4000f8ec0ff */
[----:B--2---:R-:W-:Y:S01]  /*3e60*/  UIMAD UR4, UR4, UR8, URZ ;  /* 0x00000008040472a4 */ /* 0x004fe2000f8e02ff */
[----:B------:R-:W-:Y:S01]  /*3e70*/  UMOV UR28, 0x0 ;  /* 0x00000000001c7882 */ /* 0x000fe20000000000 */
[----:B------:R-:W-:-:S02]  /*3e80*/  UMOV UR29, 0x10110010 ;  /* 0x10110010001d7882 */ /* 0x000fc40000000000 */
[----:B------:R-:W-:Y:S02]  /*3e90*/  UIMAD UR6, UR4, UR9, URZ ;  /* 0x00000009040672a4 */ /* 0x000fe4000f8e02ff */
[----:B------:R-:W-:Y:S02]  /*3ea0*/  UIADD3 UR4, UPT, UPT, UR20, 0x6400, URZ ;  /* 0x0000640014047890 */ /* 0x000fe4000fffe0ff */
[----:B------:R-:W-:Y:S02]  /*3eb0*/  UIADD3 UR36, UPT, UPT, UR6, -0x1, URZ ;  /* 0xffffffff06247890 */ /* 0x000fe4000fffe0ff */
[----:B------:R-:W-:Y:S02]  /*3ec0*/  USHF.R.U32.HI UR4, URZ, 0x4, UR4 ;  /* 0x00000004ff047899 */ /* 0x000fe40008011604 */
[----:B------:R-:W-:Y:S02]  /*3ed0*/  UISETP.GE.AND UP4, UPT, UR6, 0x1, UPT ;  /* 0x000000010600788c */ /* 0x000fe4000bf86270 */
[----:B------:R-:W-:Y:S01]  /*3ee0*/  ULOP3.LUT UR4, UR4, 0x3fff, URZ, 0xc0, !UPT ;  /* 0x00003fff04047892 */ /* 0x000fe2000f8ec0ff */
[----:B------:R-:W-:Y:S01]  /*3ef0*/  UMOV UR26, 0x0 ;  /* 0x00000000001a7882 */ /* 0x000fe20000000000 */
[----:B------:R-:W-:-:S02]  /*3f00*/  UMOV UR27, 0x10110010 ;  /* 0x10110010001b7882 */ /* 0x000fc40000000000 */
[----:B------:R-:W-:Y:S01]  /*3f10*/  ULOP3.LUT UR22, UR4, 0x10000, URZ, 0xfc, !UPT ;  /* 0x0001000004167892 */ /* 0x000fe2000f8efcff */
[C---:B-1----:R-:W-:Y:S01]  /*3f20*/  VIADD R5, R3.reuse, 0x40 ;  /* 0x0000004003057836 */ /* 0x042fe20000000000 */
[----:B------:R-:W-:-:S04]  /*3f30*/  LOP3.LUT R4, R3, 0xffff, RZ, 0xc0, !PT ;  /* 0x0000ffff03047812 */ /* 0x000fc800078ec0ff */
[----:B------:R-:W-:-:S05]  /*3f40*/  LOP3.LUT R5, R5, 0xffff, RZ, 0xc0, !PT ;  /* 0x0000ffff05057812 */ /* 0x000fca00078ec0ff */
[----:B------:R1:W-:Y:S02]  /*3f50*/  STL.64 [R1], R4 ;  /* 0x0000000401007387 */ /* 0x0003e40000100a00 */
.L_x_76:
[----:B-1----:R-:W-:-:S04]  /*3f60*/  SHF.L.U32 R5, R2, 0x1f, RZ ;  /* 0x0000001f02057819 */ /* 0x002fc800000006ff */
[----:B------:R-:W1:Y:S02]  /*3f70*/  SYNCS.PHASECHK.TRANS64.TRYWAIT P0, [UR20+0xe0], R5 ;  /* 0x0000e005ff0075a7 */ /* 0x000e640008001114 */
[----:B-1-34-:R-:W-:Y:S05]  /*3f80*/  @!P0 BRA `(.L_x_68) ;  /* 0x0000005000e48947 */ /* 0x01afea0003800000 */
.L_x_163:
[----:B-1----:R-:W1:Y:S01]  /*3f90*/  LDS.128 R4, [UR20+0x120] ;  /* 0x00012014ff047984 */ /* 0x002e620008000c00 */
[----:B------:R-:W-:Y:S01]  /*3fa0*/  ULEA UR25, UR24, UR20, 0x3 ;  /* 0x0000001418197291 */ /* 0x000fe2000f8e18ff */
[----:B------:R-:W-:Y:S01]  /*3fb0*/  @!PT LDS RZ, [RZ] ;  /* 0x00000000fffff984 */ /* 0x000fe20000000800 */
[----:B------:R-:W-:Y:S01]  /*3fc0*/  @!PT LDS RZ, [RZ] ;  /* 0x00000000fffff984 */ /* 0x000fe20000000800 */
[----:B------:R-:W-:Y:S01]  /*3fd0*/  @!PT LDS RZ, [RZ] ;  /* 0x00000000fffff984 */ /* 0x000fe20000000800 */
[----:B------:R-:W-:Y:S01]  /*3fe0*/  @!PT LDS RZ, [RZ] ;  /* 0x00000000fffff984 */ /* 0x000fe20000000800 */
[----:B------:R2:W-:Y:S06]  /*3ff0*/  MEMBAR.ALL.CTA ;  /* 0x0000000000007992 */ /* 0x0005ec0000008000 */
[----:B--2---:R-:W2:Y:S02]  /*4000*/  FENCE.VIEW.ASYNC.S ;  /* 0x00000000000073c6 */ /* 0x004ea40000000000 */
[----:B--2---:R-:W-:Y:S01]  /*4010*/  SYNCS.ARRIVE.TRANS64.RED.A1T0 RZ, [UR34], RZ ;  /* 0x000000ffffff79a7 */ /* 0x004fe20008100422 */
[----:B-1----:R-:W-:Y:S01]  /*4020*/  LOP3.LUT P3, RZ, R6, 0x1, RZ, 0xc0, !PT ;  /* 0x0000000106ff7812 */ /* 0x002fe2000786c0ff */
[----:B------:R-:W-:-:S12]  /*4030*/  BRA.U UP3, `(.L_x_69) ;  /* 0x00000001030c7547 */ /* 0x000fd8000b800000 */
[----:B------:R-:W-:-:S04]  /*4040*/  SHF.L.U32 R5, R8, 0x1f, RZ ;  /* 0x0000001f08057819 */ /* 0x000fc800000006ff */
[----:B------:R-:W1:Y:S02]  /*4050*/  SYNCS.PHASECHK.TRANS64.TRYWAIT P0, [UR25+0x100], R5 ;  /* 0x00010005ff0075a7 */ /* 0x000e640008001119 */
[----:B-1----:R-:W-:Y:S05]  /*4060*/  @!P0 BRA `(.L_x_70) ;  /* 0x0000005000c48947 */ /* 0x002fea0003800000 */
.L_x_69:
[----:B------:R-:W-:Y:S05]  /*4070*/  BRA.U UP3, `(.L_x_71) ;  /* 0x0000000503047547 */ /* 0x000fea000b800000 */
[----:B------:R-:W-:Y:S05]  /*4080*/  BRA.U !UP4, `(.L_x_72) ;  /* 0x000000010cf47547 */ /* 0x000fea000b800000 */
[----:B------:R-:W-:Y:S01]  /*4090*/  ULEA UR4, UR24, UR49, 0x2 ;  /* 0x0000003118047291 */ /* 0x000fe2000f8e10ff */
[----:B-1----:R-:W-:-:S08]  /*40a0*/  SHF.L.U32 R4, R0, 0x1f, RZ ;  /* 0x0000001f00047819 */ /* 0x002fd000000006ff */
[----:B------:R-:W5:Y:S01]  /*40b0*/  LDL R5, [UR4] ;  /* 0x00000004ff057983 */ /* 0x000f620008100800 */
[----:B------:R-:W-:Y:S02]  /*40c0*/  ULEA UR4, UR19, UR20, 0x3 ;  /* 0x0000001413047291 */ /* 0x000fe4000f8e18ff */
[----:B------:R-:W-:Y:S01]  /*40d0*/  UPLOP3.LUT UP2, UPT, UPT, UPT, UPT, 0x40, 0x4 ;  /* 0x000000000004789c */ /* 0x000fe20003f4e870 */
[----:B------:R-:W-:-:S06]  /*40e0*/  UMOV UR17, UR36 ;  /* 0x0000002400117c82 */ /* 0x000fcc0008000000 */
[----:B------:R1:W2:Y:S01]  /*40f0*/  SYNCS.PHASECHK.TRANS64.TRYWAIT P2, [UR4], R4 ;  /* 0x00000004ff0075a7 */ /* 0x0002a20008041104 */
[----:B------:R-:W-:-:S05]  /*4100*/  UMOV UR4, UR19 ;  /* 0x0000001300047c82 */ /* 0x000fca0008000000 */
.L_x_75:
[----:B------:R-:W-:Y:S01]  /*4110*/  ULEA UR18, UR4, UR20, 0x3 ;  /* 0x0000001404127291 */ /* 0x000fe2000f8e18ff */
[----:B--234-:R-:W-:Y:S11]  /*4120*/  @P2 BRA `(.L_x_73) ;  /* 0x00000000000c2947 */ /* 0x01cff60003800000 */
[----:B------:R-:W-:Y:S04]  /*4130*/  SHF.L.U32 R7, R0, 0x1f, RZ ;  /* 0x0000001f00077819 */ /* 0x000fe800000006ff */
[----:B------:R-:W2:Y:S02]  /*4140*/  SYNCS.PHASECHK.TRANS64.TRYWAIT P0, [UR18], R7 ;  /* 0x00000007ff0075a7 */ /* 0x000ea40008001112 */
[----:B--2---:R-:W-:Y:S05]  /*4150*/  @!P0 BRA `(.L_x_74) ;  /* 0x0000005000a08947 */ /* 0x004fea0003800000 */
.L_x_73:
[----:B------:R-:W-:Y:S01]  /*4160*/  UISETP.NE.AND UP0, UPT, UR17, URZ, UPT ;  /* 0x000000ff1100728c */ /* 0x000fe2000bf05270 */
[----:B------:R-:W-:Y:S01]  /*4170*/  PLOP3.LUT P2, PT, PT, PT, PT, 0x80, 0x8 ;  /* 0x000000000008781c */ /* 0x000fe20003f4f070 */
[----:B------:R-:W-:Y:S02]  /*4180*/  UIADD3 UR5, UPT, UPT, UR4, 0x1, URZ ;  /* 0x0000000104057890 */ /* 0x000fe4000fffe0ff */
[----:B------:R-:W-:Y:S02]  /*4190*/  ULEA UR10, UR4, UR23, 0x8 ;  /* 0x00000017040a7291 */ /* 0x000fe4000f8e40ff */
[----:B------:R-:W-:Y:S01]  /*41a0*/  UISETP.NE.AND UP1, UPT, UR5, 0xa, UPT ;  /* 0x0000000a0500788c */ /* 0x000fe2000bf25270 */
[----:B------:R-:W-:Y:S01]  /*41b0*/  PLOP3.LUT P0, PT, PT, PT, UP0, 0x80, 0x8 ;  /* 0x000000000008781c */ /* 0x000fe20003f0f008 */
[----:B------:R-:W-:Y:S02]  /*41c0*/  ULEA UR14, UR4, UR22, 0xa ;  /* 0x00000016040e7291 */ /* 0x000fe4000f8e50ff */
[----:B------:R-:W-:Y:S02]  /*41d0*/  USEL UR6, URZ, 0x1, UP1 ;  /* 0x00000001ff067887 */ /* 0x000fe40008800000 */
[----:B------:R-:W-:Y:S01]  /*41e0*/  USEL UR19, UR5, URZ, UP1 ;  /* 0x000000ff05137287 */ /* 0x000fe20008800000 */
[----:B------:R-:W-:Y:S11]  /*41f0*/  ELECT P1, URZ, PT ;  /* 0x0000000000ff782f */ /* 0x000ff60003820000 */
[----:B------:R-:W-:Y:S02]  /*4200*/  @!UPT UIADD3 URZ, UPT, UPT, URZ, URZ, URZ ;  /* 0x000000fffffff290 */ /* 0x000fe4000fffe0ff */
[C---:B-----5:R-:W-:Y:S01]  /*4210*/  @P1 R2UR.BROADCAST UR4, R5.reuse ;  /* 0x00000000050412ca */ /* 0x060fe200008e0000 */
[----:B------:R-:W-:Y:S01]  /*4220*/  @UP0 ULEA UR5, UR19, UR20, 0x3 ;  /* 0x0000001413050291 */ /* 0x000fe2000f8e18ff */
[----:B------:R-:W-:Y:S01]  /*4230*/  LOP3.LUT R0, R0, UR6, RZ, 0x3c, !PT ;  /* 0x0000000600007c12 */ /* 0x000fe2000f8e3cff */
[----:B------:R-:W-:Y:S02]  /*4240*/  UIADD3 UR8, UPT, UPT, UR10, 0x40, URZ ;  /* 0x000000400a087890 */ /* 0x000fe4000fffe0ff */
[----:B------:R-:W-:Y:S01]  /*4250*/  UIADD3 UR6, UPT, UPT, UR14, 0x2, URZ ;  /* 0x000000020e067890 */ /* 0x000fe2000fffe0ff */
[----:B-1----:R-:W-:Y:S01]  /*4260*/  @P0 SHF.L.U32 R4, R0, 0x1f, RZ ;  /* 0x0000001f00040819 */ /* 0x002fe200000006ff */
[----:B------:R-:W-:Y:S01]  /*4270*/  UIADD3 UR12, UPT, UPT, UR10, 0x80, URZ ;  /* 0x000000800a0c7890 */ /* 0x000fe2000fffe0ff */
[----:B------:R-:W-:Y:S02]  /*4280*/  UMOV UR11, 0x80004020 ;  /* 0x80004020000b7882 */ /* 0x000fe40000000000 */
[----:B------:R3:W4:Y:S01]  /*4290*/  @P0 SYNCS.PHASECHK.TRANS64.TRYWAIT P2, [UR5], R4 ;  /* 0x00000004ff0005a7 */ /* 0x0007220008041105 */
[----:B------:R-:W-:Y:S11]  /*42a0*/  ELECT P0, URZ, PT ;  /* 0x0000000000ff782f */ /* 0x000ff60003800000 */
[----:B------:R-:W-:Y:S02]  /*42b0*/  @!UPT UIADD3 URZ, UPT, UPT, URZ, URZ, URZ ;  /* 0x000000fffffff290 */ /* 0x000fe4000fffe0ff */
[C---:B------:R-:W-:Y:S02]  /*42c0*/  @P0 R2UR.BROADCAST UR16, R5.reuse ;  /* 0x00000000051002ca */ /* 0x040fe400008e0000 */
[----:B------:R-:W-:Y:S01]  /*42d0*/  ELECT P0, URZ, PT ;  /* 0x0000000000ff782f */ /* 0x000fe20003800000 */
[----:B------:R-:W-:Y:S01]  /*42e0*/  UMOV UR15, 0x40004040 ;  /* 0x40004040000f7882 */ /* 0x000fe20000000000 */
[----:B------:R-:W-:Y:S01]  /*42f0*/  UMOV UR9, 0x80004020 ;  /* 0x8000402000097882 */ /* 0x000fe20000000000 */
[----:B------:R1:W-:Y:S01]  /*4300*/  UTCHMMA.2CTA gdesc[UR14], gdesc[UR10], tmem[UR4], tmem[UR32], idesc[UR33], UP2 ;  /* 0x00ff200a0e0075ea */ /* 0x0003e20009200004 */
[----:B------:R-:W-:Y:S01]  /*4310*/  UPLOP3.LUT UP2, UPT, UPT, UPT, UPT, 0x80, 0x8 ;  /* 0x000000000008789c */ /* 0x000fe20003f4f070 */
[----:B------:R-:W-:Y:S01]  /*4320*/  UMOV UR7, 0x40004040 ;  /* 0x4000404000077882 */ /* 0x000fe20000000000 */
[----:B------:R-:W-:Y:S01]  /*4330*/  UMOV UR13, 0x80004020 ;  /* 0x80004020000d7882 */ /* 0x000fe20000000000 */
[----:B------:R-:W-:Y:S04]  /*4340*/  UMOV UR5, 0x40004040 ;  /* 0x4000404000057882 */ /* 0x000fe80000000000 */
[----:B------:R2:W-:Y:S01]  /*4350*/  UTCHMMA.2CTA gdesc[UR6], gdesc[UR8], tmem[UR16], tmem[UR30], idesc[UR31], UPT ;  /* 0x00ff1e08060075ea */ /* 0x0005e2000ba00010 */
[----:B-1----:R-:W-:Y:S01]  /*4360*/  UIADD3 UR4, UPT, UPT, UR14, 0x4, URZ ;  /* 0x000000040e047890 */ /* 0x002fe2000fffe0ff */
[C---:B------:R-:W-:Y:S02]  /*4370*/  @P0 R2UR.BROADCAST UR15, R5.reuse ;  /* 0x00000000050f02ca */ /* 0x040fe400008e0000 */
[----:B------:R-:W-:Y:S01]  /*4380*/  ELECT P0, URZ, PT ;  /* 0x0000000000ff782f */ /* 0x000fe20003800000 */
[----:B------:R-:W-:Y:S02]  /*4390*/  UIADD3 UR10, UPT, UPT, UR10, 0xc0, URZ ;  /* 0x000000c00a0a7890 */ /* 0x000fe4000fffe0ff */
[----:B--2---:R-:W-:Y:S10]  /*43a0*/  UIADD3 UR6, UPT, UPT, UR14, 0x6, URZ ;  /* 0x000000060e067890 */ /* 0x004ff4000fffe0ff */
[----:B------:R-:W-:Y:S01]  /*43b0*/  @P0 R2UR.BROADCAST UR9, R5 ;  /* 0x00000000050902ca */ /* 0x000fe200008e0000 */
[----:B------:R-:W-:Y:S01]  /*43c0*/  UIADD3 UR8, UPT, UPT, UR18, 0x50, URZ ;  /* 0x0000005012087890 */ /* 0x000fe2000fffe0ff */
[----:B------:R1:W-:Y:S11]  /*43d0*/  UTCHMMA.2CTA gdesc[UR4], gdesc[UR12], tmem[UR15], tmem[UR28], idesc[UR29], UPT ;  /* 0x00ff1c0c040075ea */ /* 0x0003f6000ba0000f */
[----:B------:R3:W-:Y:S01]  /*43e0*/  UTCHMMA.2CTA gdesc[UR6], gdesc[UR10], tmem[UR9], tmem[UR26], idesc[UR27], UPT ;  /* 0x00ff1a0a060075ea */ /* 0x0007e2000ba00009 */
[----:B------:R3:W-:Y:S01]  /*43f0*/  UTCBAR.2CTA.MULTICAST [UR8], URZ, UR21 ;  /* 0x000000ff080073e9 */ /* 0x0007e20008200815 */
[----:B-1----:R-:W-:Y:S02]  /*4400*/  UIADD3 UR4, UPT, UPT, UR17, 0x1, URZ ;  /* 0x0000000111047890 */ /* 0x002fe4000fffe0ff */
[----:B------:R-:W-:Y:S02]  /*4410*/  UIADD3 UR5, UPT, UPT, UR17, -0x1, URZ ;  /* 0xffffffff11057890 */ /* 0x000fe4000fffe0ff */
[----:B------:R-:W-:Y:S03]  /*4420*/  UISETP.GT.U32.AND UP0, UPT, UR4, 0x1, UPT ;  /* 0x000000010400788c */ /* 0x000fe6000bf04070 */
[----:B------:R-:W-:Y:S02]  /*4430*/  UMOV UR4, UR19 ;  /* 0x0000001300047c82 */ /* 0x000fe40008000000 */
[----:B------:R-:W-:Y:S04]  /*4440*/  UMOV UR17, UR5 ;  /* 0x0000000500117c82 */ /* 0x000fe80008000000 */
[----:B------:R-:W-:Y:S05]  /*4450*/  BRA.U UP0, `(.L_x_75) ;  /* 0xfffffffd002c7547 */ /* 0x000fea000b83ffff */
.L_x_72:
[----:B------:R-:W-:-:S09]  /*4460*/  UIADD3 UR4, UPT, UPT, UR25, 0xf0, URZ ;  /* 0x000000f019047890 */ /* 0x000fd2000fffe0ff */
[----:B------:R2:W-:Y:S01]  /*4470*/  UTCBAR.2CTA.MULTICAST [UR4], URZ, UR35 ;  /* 0x000000ff040073e9 */ /* 0x0005e20008200823 */
[----:B------:R-:W-:Y:S02]  /*4480*/  NOP ;  /* 0x0000000000007918 */ /* 0x000fe40000000000 */
.L_x_71:
[----:B--2---:R-:W-:Y:S01]  /*4490*/  UIADD3 UR4, UPT, UPT, UR24, 0x1, URZ ;  /* 0x0000000118047890 */ /* 0x004fe2000fffe0ff */
[----:B------:R-:W-:-:S03]  /*44a0*/  LOP3.LUT R2, R2, 0x1, RZ, 0x3c, !PT ;  /* 0x0000000102027812 */ /* 0x000fc600078e3cff */
[----:B------:R-:W-:-:S04]  /*44b0*/  UISETP.NE.AND UP0, UPT, UR4, 0x2, UPT ;  /* 0x000000020400788c */ /* 0x000fc8000bf05270 */
[----:B------:R-:W-:Y:S02]  /*44c0*/  USEL UR5, URZ, 0x1, UP0 ;  /* 0x00000001ff057887 */ /* 0x000fe40008000000 */
[----:B------:R-:W-:-:S04]  /*44d0*/  USEL UR24, UR4, URZ, UP0 ;  /* 0x000000ff04187287 */ /* 0x000fc80008000000 */
[----:B------:R-:W-:Y:S01]  /*44e0*/  LOP3.LUT R8, R8, UR5, RZ, 0x3c, !PT ;  /* 0x0000000508087c12 */ /* 0x000fe2000f8e3cff */
[----:B------:R-:W-:Y:S07]  /*44f0*/  @P3 BRA `(.L_x_76) ;  /* 0xfffffff800983947 */ /* 0x000fee000383ffff */
[----:B---3--:R-:W2:Y:S01]  /*4500*/  S2UR UR8, SR_CgaCtaId ;  /* 0x00000000000879c3 */ /* 0x008ea20000008800 */
[----:B------:R-:W-:Y:S01]  /*4510*/  ELECT P0, URZ, PT ;  /* 0x0000000000ff782f */ /* 0x000fe20003800000 */
[----:B------:R-:W-:Y:S01]  /*4520*/  HFMA2 R0, -RZ, RZ, 0, 5.9604644775390625e-08 ;  /* 0x00000001ff007431 */ /* 0x000fe200000001ff */
[----:B------:R-:W-:-:S05]  /*4530*/  UMOV UR4, 0x40 ;  /* 0x0000004000047882 */ /* 0x000fca0000000000 */
[----:B------:R-:W-:Y:S01]  /*4540*/  UVIRTCOUNT.DEALLOC.SMPOOL 0x80 ;  /* 0x000000800000784c */ /* 0x000fe20000000000 */
[----:B------:R-:W-:Y:S02]  /*4550*/  UISETP.NE.AND UP0, UPT, UR40, URZ, UPT ;  /* 0x000000ff2800728c */ /* 0x000fe4000bf05270 */
[----:B--2---:R-:W-:-:S09]  /*4560*/  ULEA UR8, UR8, UR4, 0x18 ;  /* 0x0000000408087291 */ /* 0x004fd2000f8ec0ff */
[----:B------:R2:W-:Y:S01]  /*4570*/  @P0 STS.U8 [UR8+0x1c], R0 ;  /* 0x00001c00ff000988 */ /* 0x0005e20008000008 */
[----:B------:R-:W-:Y:S05]  /*4580*/  BRA.U UP0, `(.L_x_77) ;  /* 0x0000000100587547 */ /* 0x000fea000b800000 */
[----:B------:R-:W-:Y:S01]  /*4590*/  UIADD3 UR5, UPT, UPT, UR20, 0x100, URZ ;  /* 0x0000010014057890 */ /* 0x000fe2000fffe0ff */
[----:B-1----:R-:W-:-:S03]  /*45a0*/  SHF.L.U32 R5, R8, 0x1f, RZ ;  /* 0x0000001f08057819 */ /* 0x002fc600000006ff */
[----:B------:R-:W-:-:S09]  /*45b0*/  ULEA UR4, UR24, UR5, 0x3 ;  /* 0x0000000518047291 */ /* 0x000fd2000f8e18ff */
[----:B------:R-:W1:Y:S02]  /*45c0*/  SYNCS.PHASECHK.TRANS64.TRYWAIT P0, [UR4], R5 ;  /* 0x00000005ff0075a7 */ /* 0x000e640008001104 */
[----:B-1----:R-:W-:Y:S05]  /*45d0*/  @!P0 BRA `(.L_x_78) ;  /* 0x0000004c00988947 */ /* 0x002fea0003800000 */
.L_x_167:
[----:B------:R-:W-:-:S04]  /*45e0*/  UIADD3 UR4, UPT, UPT, UR24, 0x1, URZ ;  /* 0x0000000118047890 */ /* 0x000fc8000fffe0ff */
[----:B------:R-:W-:-:S04]  /*45f0*/  UISETP.NE.AND UP1, UPT, UR4, 0x2, UPT ;  /* 0x000000020400788c */ /* 0x000fc8000bf25270 */
[----:B------:R-:W-:Y:S02]  /*4600*/  USEL UR6, URZ, 0x1, UP1 ;  /* 0x00000001ff067887 */ /* 0x000fe40008800000 */
[----:B------:R-:W-:-:S04]  /*4610*/  USEL UR4, UR4, URZ, UP1 ;  /* 0x000000ff04047287 */ /* 0x000fc80008800000 */
[----:B------:R-:W-:Y:S01]  /*4620*/  ULEA UR4, UR4, UR5, 0x3 ;  /* 0x0000000504047291 */ /* 0x000fe2000f8e18ff */
[----:B-1----:R-:W-:-:S04]  /*4630*/  LOP3.LUT R5, R8, UR6, RZ, 0x3c, !PT ;  /* 0x0000000608057c12 */ /* 0x002fc8000f8e3cff */
[----:B------:R-:W-:Y:S01]  /*4640*/  SHF.L.U32 R5, R5, 0x1f, RZ ;  /* 0x0000001f05057819 */ /* 0x000fe200000006ff */
[----:B--2---:R-:W-:-:S04]  /*4650*/  IMAD.U32 R0, RZ, RZ, UR4 ;  /* 0x00000004ff007e24 */ /* 0x004fc8000f8e00ff */
[----:B------:R1:W2:Y:S03]  /*4660*/  SYNCS.PHASECHK.TRANS64.TRYWAIT P0, [R0+URZ], R5 ;  /* 0x00000005000075a7 */ /* 0x0002a600080011ff */
[----:B--2---:R-:W-:Y:S05]  /*4670*/  @!P0 NANOSLEEP.SYNCS 0x989680 ;  /* 0x009896800000895d */ /* 0x004fea0003900000 */
[----:B------:R-:W2:Y:S02]  /*4680*/  @!P0 SYNCS.PHASECHK.TRANS64 P0, [R0+URZ], R5 ;  /* 0x00000005000085a7 */ /* 0x000ea400080010ff */
[----:B--2---:R-:W-:Y:S05]  /*4690*/  @P0 BRA `(.L_x_79) ;  /* 0x0000000000200947 */ /* 0x004fea0003800000 */
.L_x_80:
[----:B--2---:R2:W3:Y:S02]  /*46a0*/  SYNCS.PHASECHK.TRANS64.TRYWAIT P0, [R0+URZ], R5 ;  /* 0x00000005000075a7 */ /* 0x0044e400080011ff */
[----:B---3--:R-:W-:Y:S05]  /*46b0*/  @!P0 NANOSLEEP.SYNCS 0x989680 ;  /* 0x009896800000895d */ /* 0x008fea0003900000 */
[----:B------:R-:W3:Y:S02]  /*46c0*/  @!P0 SYNCS.PHASECHK.TRANS64 P0, [R0+URZ], R5 ;  /* 0x00000005000085a7 */ /* 0x000ee400080010ff */
[----:B---3--:R-:W-:Y:S05]  /*46d0*/  @!P0 BRA `(.L_x_80) ;  /* 0xfffffffc00f08947 */ /* 0x008fea000383ffff */
[----:B------:R-:W-:Y:S05]  /*46e0*/  BRA `(.L_x_79) ;  /* 0x00000000000c7947 */ /* 0x000fea0003800000 */
.L_x_77:
[----:B------:R-:W-:-:S04]  /*46f0*/  UIADD3 UR4, UPT, UPT, UR20, 0x110, URZ ;  /* 0x0000011014047890 */ /* 0x000fc8000fffe0ff */
[----:B------:R-:W-:-:S09]  /*4700*/  UPRMT UR4, UR37, 0x654, UR4 ;  /* 0x0000065425047896 */ /* 0x000fd20008000004 */
[----:B------:R-:W-:Y:S03]  /*4710*/  SYNCS.ARRIVE.TRANS64.RED.A1T0 RZ, [UR4], RZ ;  /* 0x000000ffffff79a7 */ /* 0x000fe60008100404 */
.L_x_79:
[----:B-12---:R-:W-:Y:S01]  /*4720*/  SHF.L.U32 R5, RZ, 0x1f, RZ ;  /* 0x0000001fff057819 */ /* 0x006fe200000006ff */
[----:B------:R-:W-:Y:S01]  /*4730*/  UIADD3 UR4, UPT, UPT, UR20, 0x110, URZ ;  /* 0x0000011014047890 */ /* 0x000fe2000fffe0ff */
[----:B------:R-:W-:Y:S02]  /*4740*/  PLOP3.LUT P0, PT, PT, PT, UP0, 0x80, 0x8 ;  /* 0x000000000008781c */ /* 0x000fe40003f0f008 */
[----:B------:R-:W1:Y:S02]  /*4750*/  SYNCS.PHASECHK.TRANS64.TRYWAIT P1, [UR20+0x110], R5 ;  /* 0x00011005ff0075a7 */ /* 0x000e640008021114 */
[----:B-1----:R-:W-:Y:S09]  /*4760*/  @!P1 BRA `(.L_x_81) ;  /* 0x0000004c004c9947 */ /* 0x002ff20003800000 */
.L_x_169:
[----:B------:R-:W-:Y:S01]  /*4770*/  @!UP0 UPRMT UR4, UR37, 0x654, UR4 ;  /* 0x0000065425048896 */ /* 0x000fe20008000004 */
[----:B------:R-:W-:Y:S01]  /*4780*/  LOP3.LUT R2, R3, 0xffff, RZ, 0xc0, !PT ;  /* 0x0000ffff03027812 */ /* 0x000fe200078ec0ff */
[----:B------:R-:W-:Y:S02]  /*4790*/  IMAD.MOV.U32 R3, RZ, RZ, 0xffff ;  /* 0x0000ffffff037424 */ /* 0x000fe400078e00ff */
[----:B-1----:R-:W-:Y:S01]  /*47a0*/  IMAD.MOV.U32 R5, RZ, RZ, 0x1 ;  /* 0x00000001ff057424 */ /* 0x002fe200078e00ff */
[----:B------:R-:W-:-:S04]  /*47b0*/  SHF.R.U32.HI R2, RZ, 0x5, R2 ;  /* 0x00000005ff027819 */ /* 0x000fc80000011602 */
[----:B------:R-:W-:Y:S01]  /*47c0*/  @!P0 SYNCS.ARRIVE.TRANS64.RED.A1T0 RZ, [UR4], RZ ;  /* 0x000000ffffff89a7 */ /* 0x000fe20008100404 */
[----:B------:R-:W-:Y:S01]  /*47d0*/  NOP ;  /* 0x0000000000007918 */ /* 0x000fe20000000000 */
[----:B------:R-:W1:Y:S01]  /*47e0*/  LDS R0, [UR8+0x14] ;  /* 0x00001408ff007984 */ /* 0x000e620008000800 */
[-C--:B------:R-:W-:Y:S02]  /*47f0*/  SHF.L.U32 R3, R3, R2.reuse, RZ ;  /* 0x0000000203037219 */ /* 0x080fe400000006ff */
[----:B------:R-:W-:Y:S02]  /*4800*/  SHF.L.U32 R5, R5, R2, RZ ;  /* 0x0000000205057219 */ /* 0x000fe400000006ff */
[----:B-1----:R-:W-:-:S04]  /*4810*/  LOP3.LUT R0, R0, R3, RZ, 0xc0, !PT ;  /* 0x0000000300007212 */ /* 0x002fc800078ec0ff */
[----:B------:R-:W-:-:S13]  /*4820*/  ISETP.NE.AND P0, PT, R0, R3, PT ;  /* 0x000000030000720c */ /* 0x000fda0003f05270 */
[----:B------:R-:W-:Y:S05]  /*4830*/  @P0 BRA `(.L_x_82) ;  /* 0x00000000005c0947 */ /* 0x000fea0003800000 */
[----:B------:R-:W1:Y:S02]  /*4840*/  LDS R0, [UR8+0x18] ;  /* 0x00001808ff007984 */ /* 0x000e640008000800 */
[----:B-1----:R-:W-:-:S04]  /*4850*/  LOP3.LUT R0, R0, R5, RZ, 0xc0, !PT ;  /* 0x0000000500007212 */ /* 0x002fc800078ec0ff */
[----:B------:R-:W-:-:S13]  /*4860*/  ISETP.NE.AND P0, PT, R0, R5, PT ;  /* 0x000000050000720c */ /* 0x000fda0003f05270 */
[----:B------:R-:W-:Y:S05]  /*4870*/  @P0 BRA `(.L_x_83) ;  /* 0x0000000000400947 */ /* 0x000fea0003800000 */
[----:B------:R-:W-:Y:S01]  /*4880*/  R2UR UR4, R3 ;  /* 0x00000000030472ca */ /* 0x000fe200000e0000 */
[----:B------:R-:W1:Y:S01]  /*4890*/  S2R R2, SR_LANEID ;  /* 0x0000000000027919 */ /* 0x000e620000000000 */
[----:B------:R-:W-:-:S04]  /*48a0*/  LOP3.LUT R5, RZ, R5, RZ, 0x33, !PT ;  /* 0x00000005ff057212 */ /* 0x000fc800078e33ff */
[----:B------:R-:W2:Y:S07]  /*48b0*/  REDUX UR6, R5 ;  /* 0x00000000050673c4 */ /* 0x000eae0000000000 */
[----:B------:R-:W-:-:S03]  /*48c0*/  ULOP3.LUT UR5, URZ, UR4, URZ, 0x33, !UPT ;  /* 0x00000004ff057292 */ /* 0x000fc6000f8e33ff */
[----:B------:R-:W-:Y:S02]  /*48d0*/  VOTEU.ANY UR4, UPT, PT ;  /* 0x0000000000047886 */ /* 0x000fe400038e0100 */
[----:B------:R-:W-:Y:S01]  /*48e0*/  UFLO.U32 UR4, UR4 ;  /* 0x00000004000472bd */ /* 0x000fe200080e0000 */
[----:B------:R-:W-:-:S04]  /*48f0*/  IMAD.U32 R0, RZ, RZ, UR5 ;  /* 0x00000005ff007e24 */ /* 0x000fc8000f8e00ff */
[----:B------:R-:W3:Y:S02]  /*4900*/  REDUX UR7, R0 ;  /* 0x00000000000773c4 */ /* 0x000ee40000000000 */
[----:B------:R1:W-:Y:S02]  /*4910*/  UTCATOMSWS.AND URZ, UR5 ;  /* 0x0000000500ff79e3 */ /* 0x0003e40008000000 */
[----:B-1----:R-:W-:Y:S01]  /*4920*/  ISETP.EQ.U32.AND P0, PT, R2, UR4, PT ;  /* 0x0000000402007c0c */ /* 0x002fe2000bf02070 */
[----:B--2---:R-:W-:Y:S02]  /*4930*/  IMAD.U32 R2, RZ, RZ, UR6 ;  /* 0x00000006ff027e24 */ /* 0x004fe4000f8e00ff */
[----:B---3--:R-:W-:-:S10]  /*4940*/  IMAD.U32 R3, RZ, RZ, UR7 ;  /* 0x00000007ff037e24 */ /* 0x008fd4000f8e00ff */
[----:B------:R1:W-:Y:S04]  /*4950*/  @P0 ATOMS.AND RZ, [UR8+0x14], R3 ;  /* 0x00001403ffff098c */ /* 0x0003e8000a800008 */
[----:B------:R1:W-:Y:S01]  /*4960*/  @P0 ATOMS.AND RZ, [UR8+0x18], R2 ;  /* 0x00001802ffff098c */ /* 0x0003e2000a800008 */
[----:B------:R-:W-:Y:S05]  /*4970*/  BRA `(.L_x_84) ;  /* 0x0000000000147947 */ /* 0x000fea0003800000 */
.L_x_83:
[----:B------:R-:W-:Y:S02]  /*4980*/  MOV R2, 0x49a0 ;  /* 0x000049a000027802 */ /* 0x000fe40000000f00 */
[----:B----45:R-:W-:Y:S05]  /*4990*/  CALL.REL.NOINC `($__internal_0_$__cuda_sm10x_tcgen05_guardrail_trap_col_being_dealloced_not_returned_by_alloc) ;  /* 0x0000004c00bc7944 */ /* 0x030fea0003c00000 */
[----:B------:R-:W-:Y:S05]  /*49a0*/  BRA `(.L_x_84) ;  /* 0x0000000000087947 */ /* 0x000fea0003800000 */
.L_x_82:
[----:B------:R-:W-:Y:S02]  /*49b0*/  MOV R2, 0x49d0 ;  /* 0x000049d000027802 */ /* 0x000fe40000000f00 */
[----:B----45:R-:W-:Y:S05]  /*49c0*/  CALL.REL.NOINC `($__internal_2_$__cuda_sm10x_tcgen05_guardrail_trap_unallocated_columns_being_dealloced) ;  /* 0x0000004c00c87944 */ /* 0x030fea0003c00000 */
.L_x_84:
[----:B------:R-:W-:Y:S01]  /*49d0*/  NOP ;  /* 0x0000000000007918 */ /* 0x000fe20000000000 */
[----:B------:R-:W-:Y:S05]  /*49e0*/  EXIT ;  /* 0x000000000000794d */ /* 0x000fea0003800000 */
.L_x_56:
[----:B------:R-:W-:-:S09]  /*49f0*/  UISETP.NE.OR UP0, UPT, UR18, 0x3, !UP3 ;  /* 0x000000031200788c */ /* 0x000fd2000df05670 */
[----:B------:R-:W-:Y:S05]  /*4a00*/  BRA.U UP0, `(.L_x_85) ;  /* 0x0000001100807547 */ /* 0x000fea000b800000 */
[----:B------:R-:W2:Y:S01]  /*4a10*/  LDCU.64 UR4, c[0x0][0x988] ;  /* 0x00013100ff0477ac */ /* 0x000ea20008000a00 */
[----:B------:R-:W3:Y:S01]  /*4a20*/  S2UR UR6, SR_CgaCtaId ;  /* 0x00000000000679c3 */ /* 0x000ee20000008800 */
[----:B------:R-:W-:Y:S01]  /*4a30*/  HFMA2 R10, -RZ, RZ, 0, 5.9604644775390625e-08 ;  /* 0x00000001ff0a7431 */ /* 0x000fe200000001ff */
[----:B------:R-:W-:Y:S01]  /*4a40*/  MOV R8, RZ ;  /* 0x000000ff00087202 */ /* 0x000fe20000000f00 */
[----:B------:R-:W4:Y:S01]  /*4a50*/  LDCU UR30, c[0x0][0x370] ;  /* 0x00006e00ff1e77ac */ /* 0x000f220008000800 */
[----:B------:R-:W-:Y:S01]  /*4a60*/  HFMA2 R3, -RZ, RZ, 0, 0.0078125 ;  /* 0x00002000ff037431 */ /* 0x000fe200000001ff */
[----:B------:R-:W1:Y:S03]  /*4a70*/  LDCU.128 UR32, c[0x0][0xc10] ;  /* 0x00018200ff2077ac */ /* 0x000e660008000c00 */
[----:B------:R-:W4:Y:S01]  /*4a80*/  LDC.64 R12, c[0x0][0x348] ;  /* 0x0000d200ff0c7b82 */ /* 0x000f220000000a00 */
[----:B------:R-:W1:Y:S01]  /*4a90*/  LDCU UR27, c[0x0][0x374] ;  /* 0x00006e80ff1b77ac */ /* 0x000e620008000800 */
[----:B------:R-:W4:Y:S01]  /*4aa0*/  LDCU.64 UR28, c[0x0][0x990] ;  /* 0x00013200ff1c77ac */ /* 0x000f220008000a00 */
[----:B------:R-:W4:Y:S01]  /*4ab0*/  LDCU UR17, c[0x0][0xc0c] ;  /* 0x00018180ff1177ac */ /* 0x000f220008000800 */
[----:B--2---:R-:W-:Y:S01]  /*4ac0*/  UISETP.NE.U32.AND UP0, UPT, UR4, URZ, UPT ;  /* 0x000000ff0400728c */ /* 0x004fe2000bf05070 */
[----:B------:R-:W2:Y:S01]  /*4ad0*/  LDCU.128 UR40, c[0x0][0xa80] ;  /* 0x00015000ff2877ac */ /* 0x000ea20008000c00 */
[----:B------:R-:W2:Y:S01]  /*4ae0*/  LDCU UR48, c[0x0][0xc20] ;  /* 0x00018400ff3077ac */ /* 0x000ea20008000800 */
[----:B------:R-:W2:Y:S01]  /*4af0*/  LDCU UR4, c[0x0][0xc30] ;  /* 0x00018600ff0477ac */ /* 0x000ea20008000800 */
[----:B------:R-:W2:Y:S01]  /*4b00*/  LDCU.128 UR44, c[0x0][0xa90] ;  /* 0x00015200ff2c77ac */ /* 0x000ea20008000c00 */
[----:B------:R-:W-:Y:S01]  /*4b10*/  UMOV UR24, 0x400 ;  /* 0x0000040000187882 */ /* 0x000fe20000000000 */
[----:B-1----:R-:W-:-:S02]  /*4b20*/  UIMAD.WIDE.U32 UR8, UR27, UR35, URZ ;  /* 0x000000231b0872a5 */ /* 0x002fc4000f8e00ff */
[----:B---3--:R-:W-:Y:S02]  /*4b30*/  ULEA UR24, UR6, UR24, 0x18 ;  /* 0x0000001806187291 */ /* 0x008fe4000f8ec0ff */
[----:B----4-:R-:W-:Y:S02]  /*4b40*/  UIMAD.WIDE.U32 UR6, UR30, UR32, URZ ;  /* 0x000000201e0672a5 */ /* 0x010fe4000f8e00ff */
[----:B------:R-:W-:Y:S02]  /*4b50*/  UISETP.NE.AND.EX UP5, UPT, UR5, URZ, UPT, UP0 ;  /* 0x000000ff0500728c */ /* 0x000fe4000bfa5300 */
[----:B------:R-:W-:Y:S02]  /*4b60*/  UISETP.NE.U32.AND UP6, UPT, UR28, URZ, UPT ;  /* 0x000000ff1c00728c */ /* 0x000fe4000bfc5070 */
[----:B------:R-:W-:Y:S02]  /*4b70*/  UIADD3 UR31, UPT, UPT, UR24, 0xe8, URZ ;  /* 0x000000e8181f7890 */ /* 0x000fe4000fffe0ff */
[----:B------:R-:W-:-:S02]  /*4b80*/  UISETP.NE.AND UP0, UPT, UR39, 0x1, UPT ;  /* 0x000000012700788c */ /* 0x000fc4000bf05270 */
[----:B------:R-:W-:Y:S02]  /*4b90*/  UISETP.GE.AND UP2, UPT, UR39, 0x1, UPT ;  /* 0x000000012700788c */ /* 0x000fe4000bf46270 */
[----:B------:R-:W-:Y:S01]  /*4ba0*/  UISETP.NE.AND UP0, UPT, UR17, 0x1, UPT ;  /* 0x000000011100788c */ /* 0x000fe2000bf05270 */
[----:B------:R-:W-:Y:S01]  /*4bb0*/  UMOV UR6, UR7 ;  /* 0x0000000700067c82 */ /* 0x000fe20008000000 */
[----:B------:R-:W-:Y:S01]  /*4bc0*/  UMOV UR36, UR9 ;  /* 0x0000000900247c82 */ /* 0x000fe20008000000 */
[----:B------:R-:W-:Y:S02]  /*4bd0*/  UISETP.NE.AND UP2, UPT, UR34, 0x1, UPT ;  /* 0x000000012200788c */ /* 0x000fe4000bf45270 */
[----:B--2---:R-:W-:Y:S01]  /*4be0*/  UISETP.NE.AND UP0, UPT, UR40, 0x1, UPT ;  /* 0x000000012800788c */ /* 0x004fe2000bf05270 */
[----:B------:R-:W-:Y:S01]  /*4bf0*/  UMOV UR26, URZ ;  /* 0x000000ff001a7c82 */ /* 0x000fe20008000000 */
[----:B------:R-:W1:Y:S01]  /*4c00*/  LDCU UR49, c[0x0][0xaa0] ;  /* 0x00015400ff3177ac */ /* 0x000e620008000800 */
[----:B------:R-:W-:Y:S01]  /*4c10*/  UPLOP3.LUT UP4, UPT, UPT, UPT, UPT, 0x40, 0x4 ;  /* 0x000000000004789c */ /* 0x000fe20003f8e870 */
[----:B------:R-:W2:Y:S01]  /*4c20*/  LDCU.64 UR18, c[0x0][0xc28] ;  /* 0x00018500ff1277ac */ /* 0x000ea20008000a00 */
[----:B------:R-:W-:-:S02]  /*4c30*/  UISETP.NE.AND.EX UP6, UPT, UR29, URZ, UPT, UP6 ;  /* 0x000000ff1d00728c */ /* 0x000fc4000bfc5360 */
[----:B------:R-:W-:Y:S02]  /*4c40*/  UPRMT UR31, URZ, 0x654, UR31 ;  /* 0x00000654ff1f7896 */ /* 0x000fe4000800001f */
[----:B------:R-:W-:Y:S02]  /*4c50*/  USHF.R.U32.HI UR37, URZ, UR33, UR6 ;  /* 0x00000021ff257299 */ /* 0x000fe40008011606 */
[----:B------:R-:W-:Y:S02]  /*4c60*/  USHF.R.U32.HI UR36, URZ, UR48, UR36 ;  /* 0x00000030ff247299 */ /* 0x000fe40008011624 */
[----:B------:R-:W-:Y:S02]  /*4c70*/  UISETP.NE.AND UP3, UPT, UR4, 0x1, UPT ;  /* 0x000000010400788c */ /* 0x000fe4000bf65270 */
[----:B------:R-:W-:Y:S02]  /*4c80*/  UISETP.NE.AND UP2, UPT, UR43, 0x1, UPT ;  /* 0x000000012b00788c */ /* 0x000fe4000bf45270 */
[----:B------:R-:W-:-:S11]  /*4c90*/  UISETP.NE.AND UP0, UPT, UR46, 0x1, UPT ;  /* 0x000000012e00788c */ /* 0x000fd6000bf05270 */
.L_x_94:
[----:B------:R-:W-:Y:S04]  /*4ca0*/  SHF.L.U32 R5, R8, 0x1f, RZ ;  /* 0x0000001f08057819 */ /* 0x000fe800000006ff */
[----:B---3--:R-:W3:Y:S02]  /*4cb0*/  SYNCS.PHASECHK.TRANS64.TRYWAIT P0, [UR24+0xe0], R5 ;  /* 0x0000e005ff0075a7 */ /* 0x008ee40008001118 */
[----:B---3--:R-:W-:Y:S05]  /*4cc0*/  @!P0 BRA `(.L_x_86) ;  /* 0x00000048000c8947 */ /* 0x008fea0003800000 */
.L_x_171:
[----:B---3--:R-:W3:Y:S01]  /*4cd0*/  LDS.128 R4, [UR24+0x120] ;  /* 0x00012018ff047984 */ /* 0x008ee20008000c00 */
[----:B------:R-:W-:Y:S01]  /*4ce0*/  UISETP.GE.AND UP0, UPT, UR39, 0x1, UPT ;  /* 0x000000012700788c */ /* 0x000fe2000bf06270 */
[----:B------:R-:W-:Y:S01]  /*4cf0*/  @!PT LDS RZ, [RZ] ;  /* 0x00000000fffff984 */ /* 0x000fe20000000800 */
[----:B------:R-:W-:Y:S01]  /*4d00*/  @!PT LDS RZ, [RZ] ;  /* 0x00000000fffff984 */ /* 0x000fe20000000800 */
[----:B------:R-:W-:Y:S01]  /*4d10*/  @!PT LDS RZ, [RZ] ;  /* 0x00000000fffff984 */ /* 0x000fe20000000800 */
[----:B------:R-:W-:Y:S01]  /*4d20*/  @!PT LDS RZ, [RZ] ;  /* 0x00000000fffff984 */ /* 0x000fe20000000800 */
[----:B------:R4:W-:Y:S06]  /*4d30*/  MEMBAR.ALL.CTA ;  /* 0x0000000000007992 */ /* 0x0009ec0000008000 */
[----:B----4-:R-:W4:Y:S02]  /*4d40*/  FENCE.VIEW.ASYNC.S ;  /* 0x00000000000073c6 */ /* 0x010f240000000000 */
[----:B----4-:R-:W-:Y:S01]  /*4d50*/  SYNCS.ARRIVE.TRANS64.RED.A1T0 RZ, [UR31], RZ ;  /* 0x000000ffffff79a7 */ /* 0x010fe2000810041f */
[----:B---3--:R-:W-:Y:S11]  /*4d60*/  LOP3.LUT P0, RZ, R6, 0x1, RZ, 0xc0, !PT ;  /* 0x0000000106ff7812 */ /* 0x008ff6000780c0ff */
[----:B------:R-:W-:Y:S02]  /*4d70*/  @!UPT UIADD3 URZ, UPT, UPT, URZ, URZ, URZ ;  /* 0x000000fffffff290 */ /* 0x000fe4000fffe0ff */
[----:B------:R-:W-:Y:S01]  /*4d80*/  VOTEU.ANY UP2, P0 ;  /* 0x0000000000ff7886 */ /* 0x000fe20000040100 */
[----:B------:R-:W-:Y:S11]  /*4d90*/  PLOP3.LUT P0, PT, PT, PT, UP2, 0x80, 0x8 ;  /* 0x000000000008781c */ /* 0x000ff60003f0f028 */
[----:B------:R-:W-:Y:S02]  /*4da0*/  @!UPT UIADD3 URZ, UPT, UPT, URZ, URZ, URZ ;  /* 0x000000fffffff290 */ /* 0x000fe4000fffe0ff */
[----:B------:R-:W-:Y:S02]  /*4db0*/  @P0 MOV R2, R4 ;  /* 0x0000000400020202 */ /* 0x000fe40000000f00 */
[----:B------:R-:W-:Y:S02]  /*4dc0*/  @P0 LOP3.LUT R0, R5, 0xffff, RZ, 0xc0, !PT ;  /* 0x0000ffff05000812 */ /* 0x000fe400078ec0ff */
[----:B------:R-:W-:Y:S02]  /*4dd0*/  @P0 R2UR UR5, R2 ;  /* 0x00000000020502ca */ /* 0x000fe400000e0000 */
[----:B------:R-:W-:Y:S11]  /*4de0*/  @P0 R2UR UR4, R0 ;  /* 0x00000000000402ca */ /* 0x000ff600000e0000 */
[----:B------:R-:W-:Y:S02]  /*4df0*/  @UP2 UMOV UR16, UR5 ;  /* 0x0000000500102c82 */ /* 0x000fe40008000000 */
[----:B------:R-:W-:Y:S01]  /*4e00*/  @UP2 UMOV UR15, UR4 ;  /* 0x00000004000f2c82 */ /* 0x000fe20008000000 */
[----:B------:R-:W-:Y:S05]  /*4e10*/  BRA.U !UP0, `(.L_x_87) ;  /* 0x0000000108c07547 */ /* 0x000fea000b800000 */
[----:B------:R-:W-:Y:S02]  /*4e20*/  UIMAD.WIDE.U32 UR8, UR15, UR35, URZ ;  /* 0x000000230f0872a5 */ /* 0x000fe4000f8e00ff */
[----:B------:R-:W-:Y:S02]  /*4e30*/  UP2UR UR14, UPR, URZ, 0x4 ;  /* 0x00000004ff0e7883 */ /* 0x000fe40008000000 */
[----:B------:R-:W-:Y:S02]  /*4e40*/  UISETP.NE.AND UP2, UPT, UR34, 0x1, UPT ;  /* 0x000000012200788c */ /* 0x000fe4000bf45270 */
[----:B------:R-:W-:Y:S02]  /*4e50*/  UIMAD.WIDE.U32 UR10, UR16, UR32, URZ ;  /* 0x00000020100a72a5 */ /* 0x000fe4000f8e00ff */
[----:B------:R-:W-:Y:S02]  /*4e60*/  USEL UR4, UR27, UR36, !UP2 ;  /* 0x000000241b047287 */ /* 0x000fe4000d000000 */
[----:B------:R-:W-:Y:S02]  /*4e70*/  UISETP.NE.AND UP0, UPT, UR17, 0x1, UPT ;  /* 0x000000011100788c */ /* 0x000fe4000bf05270 */
[----:B------:R-:W-:Y:S02]  /*4e80*/  UP2UR UR22, UPR, URZ, 0x2 ;  /* 0x00000002ff167883 */ /* 0x000fe40008000000 */
[----:B------:R-:W-:Y:S02]  /*4e90*/  UISETP.NE.AND UP1, UPT, UR39, 0x1, UPT ;  /* 0x000000012700788c */ /* 0x000fe4000bf25270 */
[----:B--2---:R-:W-:Y:S02]  /*4ea0*/  UIMAD.WIDE.U32 UR12, UR4, UR18, URZ ;  /* 0x00000012040c72a5 */ /* 0x004fe4000f8e00ff */
[----:B------:R-:W-:Y:S01]  /*4eb0*/  USEL UR7, UR30, UR37, !UP0 ;  /* 0x000000251e077287 */ /* 0x000fe2000c000000 */
[----:B------:R-:W-:Y:S02]  /*4ec0*/  UMOV UR5, UR9 ;  /* 0x0000000900057c82 */ /* 0x000fe40008000000 */
[----:B------:R-:W-:Y:S02]  /*4ed0*/  USHF.R.U32.HI UR6, URZ, UR48, UR5 ;  /* 0x00000030ff067299 */ /* 0x000fe40008011605 */
[----:B------:R-:W-:Y:S02]  /*4ee0*/  UIMAD.WIDE.U32 UR20, UR7, UR18, URZ ;  /* 0x00000012071472a5 */ /* 0x000fe4000f8e00ff */
[----:B------:R-:W-:Y:S02]  /*4ef0*/  USEL UR6, UR15, UR6, !UP2 ;  /* 0x000000060f067287 */ /* 0x000fe4000d000000 */
[----:B------:R-:W-:Y:S01]  /*4f00*/  UISETP.NE.AND UP2, UPT, UR14, URZ, UPT ;  /* 0x000000ff0e00728c */ /* 0x000fe2000bf45270 */
[----:B------:R-:W-:Y:S01]  /*4f10*/  UMOV UR5, UR11 ;  /* 0x0000000b00057c82 */ /* 0x000fe20008000000 */
[----:B------:R-:W-:Y:S02]  /*4f20*/  UIMAD.WIDE.U32 UR10, UR6, UR18, URZ ;  /* 0x00000012060a72a5 */ /* 0x000fe4000f8e00ff */
[----:B------:R-:W-:Y:S03]  /*4f30*/  USHF.R.U32.HI UR8, URZ, UR33, UR5 ;  /* 0x00000021ff087299 */ /* 0x000fe60008011605 */
[----:B------:R-:W-:Y:S02]  /*4f40*/  UMOV UR5, UR13 ;  /* 0x0000000d00057c82 */ /* 0x000fe40008000000 */
[----:B------:R-:W-:Y:S03]  /*4f50*/  @UP1 USHF.R.U32.HI UR4, URZ, UR19, UR5 ;  /* 0x00000013ff041299 */ /* 0x000fe60008011605 */
[----:B------:R-:W-:Y:S01]  /*4f60*/  UMOV UR5, UR21 ;  /* 0x0000001500057c82 */ /* 0x000fe20008000000 */
[----:B------:R-:W-:Y:S02]  /*4f70*/  UIMAD UR4, UR39, UR4, URZ ;  /* 0x00000004270472a4 */ /* 0x000fe4000f8e02ff */
[----:B------:R-:W-:Y:S02]  /*4f80*/  @UP1 USHF.R.U32.HI UR7, URZ, UR19, UR5 ;  /* 0x00000013ff071299 */ /* 0x000fe40008011605 */
[----:B------:R-:W-:Y:S02]  /*4f90*/  USEL UR5, UR16, UR8, !UP0 ;  /* 0x0000000810057287 */ /* 0x000fe4000c000000 */
[----:B------:R-:W-:Y:S02]  /*4fa0*/  UIMAD UR8, UR39, UR7, URZ ;  /* 0x00000007270872a4 */ /* 0x000fe4000f8e02ff */
[----:B------:R-:W-:Y:S03]  /*4fb0*/  UISETP.GE.AND UP0, UPT, UR6, UR4, UPT ;  /* 0x000000040600728c */ /* 0x000fe6000bf06270 */
[----:B------:R-:W-:Y:S01]  /*4fc0*/  UMOV UR4, UR11 ;  /* 0x0000000b00047c82 */ /* 0x000fe20008000000 */
[----:B------:R-:W-:Y:S02]  /*4fd0*/  UISETP.GE.OR UP0, UPT, UR5, UR8, UP0 ;  /* 0x000000080500728c */ /* 0x000fe40008706670 */
[----:B------:R-:W-:Y:S02]  /*4fe0*/  USHF.R.U32.HI UR4, URZ, UR19, UR4 ;  /* 0x00000013ff047299 */ /* 0x000fe40008011604 */
[----:B------:R-:W-:Y:S02]  /*4ff0*/  UIMAD.WIDE.U32 UR8, UR5, UR18, URZ ;  /* 0x00000012050872a5 */ /* 0x000fe4000f8e00ff */
[----:B------:R-:W-:Y:S04]  /*5000*/  USEL UR10, UR6, UR4, !UP1 ;  /* 0x00000004060a7287 */ /* 0x000fe8000c800000 */
[----:B------:R-:W-:Y:S01]  /*5010*/  UIADD3 UR11, UPT, UPT, -UR10, URZ, URZ ;  /* 0x000000ff0a0b7290 */ /* 0x000fe2000fffe1ff */
[----:B------:R-:W-:Y:S02]  /*5020*/  @!UP0 UMOV UR4, UR9 ;  /* 0x0000000900048c82 */ /* 0x000fe40008000000 */
[----:B------:R-:W-:Y:S02]  /*5030*/  @!UP0 USHF.R.U32.HI UR4, URZ, UR19, UR4 ;  /* 0x00000013ff048299 */ /* 0x000fe40008011604 */
[----:B------:R-:W-:Y:S02]  /*5040*/  UIMAD UR8, UR39, UR11, UR6 ;  /* 0x0000000b270872a4 */ /* 0x000fe4000f8e0206 */
[----:B------:R-:W-:Y:S02]  /*5050*/  @!UP0 USEL UR4, UR5, UR4, !UP1 ;  /* 0x0000000405048287 */ /* 0x000fe4000c800000 */
[----:B------:R-:W-:Y:S02]  /*5060*/  UISETP.NE.AND UP1, UPT, UR22, URZ, UPT ;  /* 0x000000ff1600728c */ /* 0x000fe4000bf25270 */
[----:B------:R-:W-:Y:S02]  /*5070*/  @!UP0 UIMAD UR8, UR7, UR8, UR4 ;  /* 0x00000008070882a4 */ /* 0x000fe4000f8e0204 */
[----:B------:R-:W-:Y:S02]  /*5080*/  @!UP0 UIADD3 UR9, UPT, UPT, UR10, -UR4, URZ ;  /* 0x800000040a098290 */ /* 0x000fe4000fffe0ff */
[----:B------:R-:W-:Y:S02]  /*5090*/  UIADD3 UR4, UPT, UPT, -UR5, URZ, URZ ;  /* 0x000000ff05047290 */ /* 0x000fe4000fffe1ff */
[----:B------:R-:W-:Y:S02]  /*50a0*/  UIADD3 UR7, UPT, UPT, -UR6, URZ, URZ ;  /* 0x000000ff06077290 */ /* 0x000fe4000fffe1ff */
[----:B------:R-:W-:Y:S02]  /*50b0*/  @!UP0 UIMAD UR6, UR9, UR39, UR5 ;  /* 0x00000027090682a4 */ /* 0x000fe4000f8e0205 */
[----:B------:R-:W-:Y:S02]  /*50c0*/  UIMAD UR16, UR17, UR4, UR16 ;  /* 0x00000004111072a4 */ /* 0x000fe4000f8e0210 */
[----:B------:R-:W-:Y:S01]  /*50d0*/  UIMAD UR15, UR34, UR7, UR15 ;  /* 0x00000007220f72a4 */ /* 0x000fe2000f8e020f */
[----:B------:R-:W-:Y:S02]  /*50e0*/  @!UP0 UMOV UR5, UR8 ;  /* 0x0000000800058c82 */ /* 0x000fe40008000000 */
[----:B------:R-:W-:Y:S02]  /*50f0*/  UIMAD UR16, UR5, UR17, UR16 ;  /* 0x00000011051072a4 */ /* 0x000fe4000f8e0210 */
[----:B------:R-:W-:Y:S11]  /*5100*/  UIMAD UR15, UR6, UR34, UR15 ;  /* 0x00000022060f72a4 */ /* 0x000ff6000f8e020f */
[----:B------:R-:W-:Y:S01]  /*5110*/  @!UPT UIADD3 URZ, UPT, UPT, URZ, URZ, URZ ;  /* 0x000000fffffff290 */ /* 0x000fe2000fffe0ff */
.L_x_87:
[----:B------:R-:W3:Y:S01]  /*5120*/  @!UP3 LDCU.128 UR8, c[0x0][0xc10] ;  /* 0x00018200ff08b7ac */ /* 0x000ee20008000c00 */
[----:B------:R-:W-:Y:S04]  /*5130*/  ISETP.NE.U32.AND P1, PT, RZ, UR28, PT ;  /* 0x0000001cff007c0c */ /* 0x000fe8000bf25070 */
[----:B------:R-:W-:Y:S01]  /*5140*/  ISETP.NE.AND.EX P1, PT, RZ, UR29, PT, P1 ;  /* 0x0000001dff007c0c */ /* 0x000fe2000bf25310 */
[----:B------:R-:W4:Y:S01]  /*5150*/  @!UP3 LDCU UR5, c[0x0][0xc0c] ;  /* 0x00018180ff05b7ac */ /* 0x000f220008000800 */
[----:B------:R-:W-:Y:S02]  /*5160*/  USHF.L.U32 UR25, UR23, 0x6, URZ ;  /* 0x0000000617197899 */ /* 0x000fe400080006ff */
[----:B---3--:R-:W-:Y:S07]  /*5170*/  UIMAD.WIDE.U32 UR6, UR16, UR8, URZ ;  /* 0x00000008100672a5 */ /* 0x008fee000f8e00ff */
[----:B------:R-:W-:Y:S01]  /*5180*/  @!UP3 UMOV UR4, UR7 ;  /* 0x000000070004bc82 */ /* 0x000fe20008000000 */
[----:B----4-:R-:W-:Y:S02]  /*5190*/  @!UP3 UISETP.NE.AND UP0, UPT, UR5, 0x1, UPT ;  /* 0x000000010500b88c */ /* 0x010fe4000bf05270 */
[----:B------:R-:W-:Y:S02]  /*51a0*/  @!UP3 USHF.R.U32.HI UR4, URZ, UR9, UR4 ;  /* 0x00000009ff04b299 */ /* 0x000fe40008011604 */
[----:B------:R-:W-:Y:S02]  /*51b0*/  UIMAD.WIDE.U32 UR6, UR15, UR11, URZ ;  /* 0x0000000b0f0672a5 */ /* 0x000fe4000f8e00ff */
[----:B------:R-:W-:Y:S02]  /*51c0*/  @!UP3 USEL UR8, UR16, UR4, !UP0 ;  /* 0x000000041008b287 */ /* 0x000fe4000c000000 */
[----:B------:R-:W-:Y:S03]  /*51d0*/  @!UP3 UISETP.NE.AND UP0, UPT, UR10, 0x1, UPT ;  /* 0x000000010a00b88c */ /* 0x000fe6000bf05270 */
[----:B------:R-:W-:Y:S02]  /*51e0*/  @!UP3 UMOV UR6, UR7 ;  /* 0x000000070006bc82 */ /* 0x000fe40008000000 */
[----:B------:R-:W3:Y:S02]  /*51f0*/  @!UP3 LDCU UR4, c[0x0][0xc20] ;  /* 0x00018400ff04b7ac */ /* 0x000ee40008000800 */
[----:B---3--:R-:W-:Y:S04]  /*5200*/  @!UP3 USHF.R.U32.HI UR6, URZ, UR4, UR6 ;  /* 0x00000004ff06b299 */ /* 0x008fe80008011606 */
[----:B------:R-:W-:Y:S04]  /*5210*/  @!UP3 USEL UR6, UR15, UR6, !UP0 ;  /* 0x000000060f06b287 */ /* 0x000fe8000c000000 */
[----:B------:R-:W-:Y:S02]  /*5220*/  @!UP3 UIADD3 UR4, UPT, UPT, -UR8, UR6, URZ ;  /* 0x000000060804b290 */ /* 0x000fe4000fffe1ff */
[----:B------:R-:W-:Y:S02]  /*5230*/  @!UP3 UIADD3 UR6, UPT, UPT, UR8, -UR6, URZ ;  /* 0x800000060806b290 */ /* 0x000fe4000fffe0ff */
[----:B------:R-:W-:Y:S02]  /*5240*/  @!UP3 UIMAD UR16, UR4, UR5, UR16 ;  /* 0x000000050410b2a4 */ /* 0x000fe4000f8e0210 */
[----:B------:R-:W-:Y:S01]  /*5250*/  @!UP3 UIMAD UR15, UR6, UR10, UR15 ;  /* 0x0000000a060fb2a4 */ /* 0x000fe2000f8e020f */
[----:B------:R-:W-:Y:S11]  /*5260*/  BRA.U UP4, `(.L_x_88) ;  /* 0x0000000104107547 */ /* 0x000ff6000b800000 */
[----:B------:R-:W-:Y:S04]  /*5270*/  MOV R0, UR38 ;  /* 0x0000002600007c02 */ /* 0x000fe80008000f00 */
[----:B------:R-:W-:Y:S04]  /*5280*/  SHF.L.U32 R9, R0, 0x1f, RZ ;  /* 0x0000001f00097819 */ /* 0x000fe800000006ff */
[----:B------:R-:W3:Y:S02]  /*5290*/  SYNCS.PHASECHK.TRANS64.TRYWAIT P2, [UR24+0xd8], R9 ;  /* 0x0000d809ff0075a7 */ /* 0x000ee40008041118 */
[----:B---3--:R-:W-:Y:S05]  /*52a0*/  @!P2 BRA `(.L_x_89) ;  /* 0x0000004000aca947 */ /* 0x008fea0003800000 */
.L_x_88:
[----:B------:R-:W-:Y:S05]  /*52b0*/  BRA.U !UP6, `(.L_x_90) ;  /* 0x000000010e387547 */ /* 0x000fea000b800000 */
[----:B------:R-:W-:Y:S01]  /*52c0*/  UPLOP3.LUT UP1, UPT, UPT, UPT, UP5, 0x80, 0x8 ;  /* 0x000000000008789c */ /* 0x000fe20003f2f050 */
[----:B---3--:R-:W-:Y:S01]  /*52d0*/  HFMA2 R0, -RZ, RZ, 0, 5.9604644775390625e-08 ;  /* 0x00000001ff007431 */ /* 0x008fe200000001ff */
[----:B------:R-:W3:Y:S01]  /*52e0*/  LDCU.64 UR8, c[0x0][0x358] ;  /* 0x00006b00ff0877ac */ /* 0x000ee20008000a00 */
[----:B------:R-:W-:Y:S03]  /*52f0*/  IMAD.MOV.U32 R87, RZ, RZ, 0x1 ;  /* 0x00000001ff577424 */ /* 0x000fe600078e00ff */
[----:B------:R-:W-:Y:S05]  /*5300*/  PLOP3.LUT P2, PT, PT, PT, UP1, 0x80, 0x8 ;  /* 0x000000000008781c */ /* 0x000fea0003f4f018 */
[----:B------:R-:W4:Y:S01]  /*5310*/  @UP1 LDCU.64 UR4, c[0x0][0x988] ;  /* 0x00013100ff0417ac */ /* 0x000f220008000a00 */
[----:B------:R-:W-:Y:S07]  /*5320*/  @UP1 UIMAD UR6, UR54, UR28, URZ ;  /* 0x0000001c360612a4 */ /* 0x000fee000f8e02ff */
[----:B------:R-:W-:Y:S01]  /*5330*/  @!P2 PRMT R87, R0, 0x7610, R87 ;  /* 0x000076100057a816 */ /* 0x000fe20000000057 */
[----:B----4-:R-:W-:Y:S06]  /*5340*/  @UP1 UIMAD.WIDE UR4, UR6, 0x4, UR4 ;  /* 0x00000004060418a5 */ /* 0x010fec000f8e0204 */
[----:B------:R-:W-:Y:S01]  /*5350*/  IMAD.U32 R14, RZ, RZ, UR4 ;  /* 0x00000004ff0e7e24 */ /* 0x000fe2000f8e00ff */
[----:B------:R-:W-:Y:S04]  /*5360*/  MOV R15, UR5 ;  /* 0x00000005000f7c02 */ /* 0x000fe80008000f00 */
[----:B------:R-:W4:Y:S01]  /*5370*/  @!UP1 LDCU UR4, c[0x0][0x980] ;  /* 0x00013000ff0497ac */ /* 0x000f220008000800 */
[----:B---3-5:R3:W5:Y:S02]  /*5380*/  @P2 LDG.E R41, desc[UR8][R14.64] ;  /* 0x000000080e292981 */ /* 0x028764000c1e1900 */
[----:B---34-:R-:W-:Y:S07]  /*5390*/  @!P2 IMAD.U32 R41, RZ, RZ, UR4 ;  /* 0x00000004ff29ae24 */ /* 0x018fee000f8e00ff */
.L_x_90:
[----:B-----5:R-:W-:Y:S01]  /*53a0*/  @!P1 FSETP.EQ.AND P3, PT, R41, RZ, PT ;  /* 0x000000ff2900920b */ /* 0x020fe20003f62000 */
[----:B------:R-:W-:Y:S01]  /*53b0*/  @!UPT UIADD3 URZ, UPT, UPT, URZ, URZ, URZ ;  /* 0x000000fffffff290 */ /* 0x000fe2000fffe0ff */
[----:B------:R-:W-:Y:S11]  /*53c0*/  @!P1 BRA `(.L_x_91) ;  /* 0x0000000000149947 */ /* 0x000ff60003800000 */
[----:B------:R-:W-:Y:S02]  /*53d0*/  LOP3.LUT P1, RZ, R87, 0xff, RZ, 0xc0, !PT ;  /* 0x000000ff57ff7812 */ /* 0x000fe4000782c0ff */
[----:B------:R-:W-:Y:S04]  /*53e0*/  PLOP3.LUT P3, PT, PT, PT, UP1, 0x80, 0x8 ;  /* 0x000000000008781c */ /* 0x000fe80003f6f018 */
[----:B------:R-:W-:Y:S07]  /*53f0*/  PLOP3.LUT P3, PT, P3, PT, PT, 0x8, 0x80 ;  /* 0x000000000080781c */ /* 0x000fee0001f6e170 */
[----:B------:R-:W-:Y:S11]  /*5400*/  @P1 FSETP.EQ.AND P3, PT, R41, RZ, PT ;  /* 0x000000ff2900120b */ /* 0x000ff60003f62000 */
[----:B------:R-:W-:Y:S02]  /*5410*/  @!UPT UIADD3 URZ, UPT, UPT, URZ, URZ, URZ ;  /* 0x000000fffffff290 */ /* 0x000fe4000fffe0ff */
.L_x_91:
[----:B------:R-:W-:Y:S01]  /*5420*/  ULEA UR7, UR26, UR24, 0x3 ;  /* 0x000000181a077291 */ /* 0x000fe2000f8e18ff */
[----:B---3--:R-:W-:Y:S01]  /*5430*/  SHF.L.U32 R9, R10, 0x1f, RZ ;  /* 0x0000001f0a097819 */ /* 0x008fe200000006ff */
[----:B------:R-:W-:Y:S02]  /*5440*/  USHF.L.U32 UR11, UR53, 0x7, URZ ;  /* 0x00000007350b7899 */ /* 0x000fe400080006ff */
[----:B------:R-:W-:Y:S02]  /*5450*/  UISETP.NE.AND UP0, UPT, UR40, 0x1, UPT ;  /* 0x000000012800788c */ /* 0x000fe4000bf05270 */
[----:B------:R-:W-:Y:S01]  /*5460*/  UIMAD.WIDE.U32 UR4, UR11, UR41, URZ ;  /* 0x000000290b0472a5 */ /* 0x000fe2000f8e00ff */
[----:B------:R-:W-:Y:S02]  /*5470*/  ELECT P2, URZ, PT ;  /* 0x0000000000ff782f */ /* 0x000fe40003840000 */
[----:B------:R-:W3:Y:S02]  /*5480*/  SYNCS.PHASECHK.TRANS64.TRYWAIT P1, [UR7+0xb8], R9 ;  /* 0x0000b809ff0075a7 */ /* 0x000ee40008021107 */
[----:B------:R-:W-:Y:S02]  /*5490*/  PLOP3.LUT P2, PT, P3, P2, PT, 0xf2, 0x2f ;  /* 0x00000000002f781c */ /* 0x000fe40001f45e72 */
[----:B------:R-:W-:Y:S02]  /*54a0*/  UMOV UR4, UR5 ;  /* 0x0000000500047c82 */ /* 0x000fe40008000000 */
[----:B------:R-:W-:Y:S04]  /*54b0*/  USHF.R.U32.HI UR4, URZ, UR42, UR4 ;  /* 0x0000002aff047299 */ /* 0x000fe80008011604 */
[----:B------:R-:W-:Y:S02]  /*54c0*/  USEL UR12, UR11, UR4, !UP0 ;  /* 0x000000040b0c7287 */ /* 0x000fe4000c000000 */
[----:B------:R-:W-:Y:S02]  /*54d0*/  UISETP.NE.AND UP0, UPT, UR43, 0x1, UPT ;  /* 0x000000012b00788c */ /* 0x000fe4000bf05270 */
[----:B------:R-:W-:Y:S02]  /*54e0*/  UIMAD.WIDE.U32 UR4, UR12, UR44, URZ ;  /* 0x0000002c0c0472a5 */ /* 0x000fe4000f8e00ff */
[----:B------:R-:W-:Y:S01]  /*54f0*/  UIADD3 UR6, UPT, UPT, -UR12, URZ, URZ ;  /* 0x000000ff0c067290 */ /* 0x000fe2000fffe1ff */
[----:B------:R-:W-:Y:S03]  /*5500*/  @!P2 IMAD.MOV.U32 R0, RZ, 0x20, RZ ;  /* 0x00000020ff00a824 */ /* 0x000fe600078e00ff */
[----:B------:R-:W-:Y:S01]  /*5510*/  UIMAD UR11, UR40, UR6, UR11 ;  /* 0x00000006280b72a4 */ /* 0x000fe2000f8e020b */
[----:B------:R-:W-:Y:S01]  /*5520*/  @!P2 IMAD.MOV.U32 R0, RZ, 0x400, R0 ;  /* 0x00000400ff00a824 */ /* 0x000fe200078e0000 */
[----:B------:R-:W-:Y:S02]  /*5530*/  UMOV UR4, UR5 ;  /* 0x0000000500047c82 */ /* 0x000fe40008000000 */
[----:B------:R-:W-:Y:S04]  /*5540*/  USHF.R.U32.HI UR4, URZ, UR45, UR4 ;  /* 0x0000002dff047299 */ /* 0x000fe80008011604 */
[----:B------:R-:W-:Y:S02]  /*5550*/  USEL UR13, UR12, UR4, !UP0 ;  /* 0x000000040c0d7287 */ /* 0x000fe4000c000000 */
[----:B------:R-:W-:Y:S02]  /*5560*/  UISETP.NE.AND UP0, UPT, UR46, 0x1, UPT ;  /* 0x000000012e00788c */ /* 0x000fe4000bf05270 */
[----:B------:R-:W-:Y:S07]  /*5570*/  UIMAD.WIDE.U32 UR4, UR13, UR47, URZ ;  /* 0x0000002f0d0472a5 */ /* 0x000fee000f8e00ff */
[----:B------:R-:W-:Y:S02]  /*5580*/  UMOV UR4, UR5 ;  /* 0x0000000500047c82 */ /* 0x000fe40008000000 */
[----:B-1----:R-:W-:Y:S04]  /*5590*/  USHF.R.U32.HI UR4, URZ, UR49, UR4 ;  /* 0x00000031ff047299 */ /* 0x002fe80008011604 */
[----:B------:R-:W-:Y:S02]  /*55a0*/  USEL UR14, UR13, UR4, !UP0 ;  /* 0x000000040d0e7287 */ /* 0x000fe4000c000000 */
[----:B------:R-:W-:Y:S02]  /*55b0*/  UIADD3 UR4, UPT, UPT, -UR13, URZ, URZ ;  /* 0x000000ff0d047290 */ /* 0x000fe4000fffe1ff */
[----:B------:R-:W-:Y:S02]  /*55c0*/  UIADD3 UR5, UPT, UPT, -UR14, URZ, URZ ;  /* 0x000000ff0e057290 */ /* 0x000fe4000fffe1ff */
[----:B------:R-:W-:Y:S02]  /*55d0*/  UIMAD UR12, UR43, UR4, UR12 ;  /* 0x000000042b0c72a4 */ /* 0x000fe4000f8e020c */
[----:B------:R-:W-:Y:S01]  /*55e0*/  UIMAD UR13, UR46, UR5, UR13 ;  /* 0x000000052e0d72a4 */ /* 0x000fe2000f8e020d */
[----:B---3--:R-:W-:Y:S11]  /*55f0*/  @!P1 BRA `(.L_x_92) ;  /* 0x0000003c00f09947 */ /* 0x008ff60003800000 */
.L_x_174:
[----:B------:R-:W3:Y:S01]  /*5600*/  S2UR UR50, SR_CgaCtaId ;  /* 0x00000000003279c3 */ /* 0x000ee20000008800 */
[----:B------:R-:W-:Y:S01]  /*5610*/  @!P2 R2UR UR4, R0 ;  /* 0x000000000004a2ca */ /* 0x000fe200000e0000 */
[----:B------:R-:W-:Y:S01]  /*5620*/  VOTEU.ALL UP0, P2 ;  /* 0x0000000000ff7886 */ /* 0x000fe20001000000 */
[----:B-1----:R-:W-:Y:S02]  /*5630*/  @!P2 IADD3 R2, P1, PT, R12, 0x680, RZ ;  /* 0x000006800c02a810 */ /* 0x002fe40007f3e0ff */
[----:B------:R-:W-:Y:S02]  /*5640*/  @P0 SHF.R.U32.HI R4, RZ, 0x10, R5 ;  /* 0x00000010ff040819 */ /* 0x000fe40000011605 */
[----:B------:R-:W-:Y:S01]  /*5650*/  @!P2 R2UR UR6, R2 ;  /* 0x000000000206a2ca */ /* 0x000fe200000e0000 */
[----:B------:R-:W-:Y:S01]  /*5660*/  @!P2 IMAD.X R0, RZ, RZ, R13, P1 ;  /* 0x000000ffff00a224 */ /* 0x000fe200008e060d */
[----:B------:R-:W-:Y:S01]  /*5670*/  @!UP0 ULEA UR5, UR26, UR24, 0xd ;  /* 0x000000181a058291 */ /* 0x000fe2000f8e68ff */
[----:B------:R-:W-:Y:S03]  /*5680*/  @P0 R2UR UR54, R4 ;  /* 0x00000000043602ca */ /* 0x000fe600000e0000 */
[----:B------:R-:W-:Y:S02]  /*5690*/  @!UP0 UIADD3 UR8, UPT, UPT, UR5, 0x200, URZ ;  /* 0x0000020005088890 */ /* 0x000fe4000fffe0ff */
[----:B------:R-:W-:Y:S01]  /*56a0*/  @!UP0 UPRMT UR22, UR4, 0x5410, URZ ;  /* 0x0000541004168896 */ /* 0x000fe200080000ff */
[----:B------:R-:W-:Y:S01]  /*56b0*/  @!P2 R2UR UR4, R0 ;  /* 0x000000000004a2ca */ /* 0x000fe200000e0000 */
[----:B------:R-:W-:Y:S01]  /*56c0*/  UIADD3 UR5, UPT, UPT, UR26, 0x1, URZ ;  /* 0x000000011a057890 */ /* 0x000fe2000fffe0ff */
[----:B------:R-:W-:Y:S02]  /*56d0*/  @!P2 IMAD.MOV.U32 R0, RZ, RZ, 0x2000 ;  /* 0x00002000ff00a424 */ /* 0x000fe400078e00ff */
[----:B------:R-:W-:Y:S01]  /*56e0*/  IMAD.U32 R14, RZ, RZ, UR6 ;  /* 0x00000006ff0e7e24 */ /* 0x000fe2000f8e00ff */
[----:B------:R-:W-:Y:S04]  /*56f0*/  UISETP.NE.AND UP0, UPT, UR5, 0x3, UPT ;  /* 0x000000030500788c */ /* 0x000fe8000bf05270 */
[----:B------:R-:W-:Y:S01]  /*5700*/  @!P2 R2UR UR20, R14 ;  /* 0x000000000e14a2ca */ /* 0x000fe200000e0000 */
[----:B------:R-:W-:Y:S02]  /*5710*/  USEL UR5, UR5, URZ, UP0 ;  /* 0x000000ff05057287 */ /* 0x000fe40008000000 */
[----:B------:R-:W-:Y:S01]  /*5720*/  USEL UR23, URZ, 0x1, UP0 ;  /* 0x00000001ff177887 */ /* 0x000fe20008000000 */
[----:B------:R-:W-:Y:S01]  /*5730*/  IMAD.U32 R15, RZ, RZ, UR4 ;  /* 0x00000004ff0f7e24 */ /* 0x000fe2000f8e00ff */
[----:B------:R-:W-:Y:S01]  /*5740*/  UIADD3 UR4, UPT, UPT, UR7, 0xa0, URZ ;  /* 0x000000a007047890 */ /* 0x000fe2000fffe0ff */
[----:B------:R-:W-:Y:S03]  /*5750*/  VOTEU.ALL UP0, P2 ;  /* 0x0000000000ff7886 */ /* 0x000fe60001000000 */
[----:B------:R-:W-:Y:S01]  /*5760*/  @!P2 R2UR UR21, R15 ;  /* 0x000000000f15a2ca */ /* 0x000fe200000e0000 */
[----:B---3--:R-:W-:Y:S01]  /*5770*/  UPRMT UR6, UR50, 0x654, UR4 ;  /* 0x0000065432067896 */ /* 0x008fe20008000004 */
[----:B------:R-:W-:Y:S01]  /*5780*/  LOP3.LUT R10, R10, UR23, RZ, 0x3c, !PT ;  /* 0x000000170a0a7c12 */ /* 0x000fe2000f8e3cff */
[----:B------:R-:W-:Y:S01]  /*5790*/  @!UP0 UMOV UR9, UR4 ;  /* 0x0000000400098c82 */ /* 0x000fe20008000000 */
[----:B------:R-:W-:Y:S01]  /*57a0*/  @!UP0 UMOV UR10, UR25 ;  /* 0x00000019000a8c82 */ /* 0x000fe20008000000 */
[----:B------:R-:W-:Y:S01]  /*57b0*/  ULEA UR4, UR5, UR24, 0x3 ;  /* 0x0000001805047291 */ /* 0x000fe2000f8e18ff */
[----:B------:R-:W-:Y:S07]  /*57c0*/  SHF.L.U32 R9, R10, 0x1f, RZ ;  /* 0x0000001f0a097819 */ /* 0x000fee00000006ff */
[----:B------:R1:W-:Y:S01]  /*57d0*/  @!UP0 UTMALDG.5D.IM2COL [UR8], [UR20], UR22 ;  /* 0x00000008140083b4 */ /* 0x0003e20008060016 */
[----:B------:R1:W-:Y:S01]  /*57e0*/  @!P2 SYNCS.ARRIVE.TRANS64.RED.A0TR RZ, [UR7+0xa0], R0 ;  /* 0x0000a000ffffa9a7 */ /* 0x0003e20008300407 */
[----:B------:R-:W-:Y:S01]  /*57f0*/  SYNCS.ARRIVE.TRANS64.RED.A1T0 RZ, [UR6], RZ ;  /* 0x000000ffffff79a7 */ /* 0x000fe20008100406 */
[----:B------:R-:W3:Y:S02]  /*5800*/  SYNCS.PHASECHK.TRANS64.TRYWAIT P1, [UR4+0xb8], R9 ;  /* 0x0000b809ff0075a7 */ /* 0x000ee40008021104 */
[----:B-1-3--:R-:W-:Y:S05]  /*5810*/  @!P1 BRA `(.L_x_93) ;  /* 0x0000003c00809947 */ /* 0x00afea0003800000 */
.L_x_176:
[----:B------:R-:W3:Y:S01]  /*5820*/  S2UR UR50, SR_CgaCtaId ;  /* 0x00000000003279c3 */ /* 0x000ee20000008800 */
[----:B------:R-:W-:Y:S01]  /*5830*/  UIADD3 UR6, UPT, UPT, UR5, 0x1, URZ ;  /* 0x0000000105067890 */ /* 0x000fe2000fffe0ff */
[----:B-1----:R-:W-:Y:S01]  /*5840*/  @!P2 IMAD.MOV.U32 R0, RZ, 0x20, RZ ;  /* 0x00000020ff00a824 */ /* 0x002fe200078e00ff */
[----:B------:R-:W-:Y:S01]  /*5850*/  UPLOP3.LUT UP4, UPT, UPT, UPT, UPT, 0x80, 0x8 ;  /* 0x000000000008789c */ /* 0x000fe20003f8f070 */
[----:B------:R-:W-:Y:S01]  /*5860*/  @!P2 IADD3 R2, P0, PT, R12, 0x680, RZ ;  /* 0x000006800c02a810 */ /* 0x000fe20007f1e0ff */
[----:B------:R-:W-:Y:S01]  /*5870*/  UISETP.NE.AND UP0, UPT, UR6, 0x3, UPT ;  /* 0x000000030600788c */ /* 0x000fe2000bf05270 */
[----:B------:R-:W-:Y:S01]  /*5880*/  @!P2 IMAD.MOV.U32 R0, RZ, 0x400, R0 ;  /* 0x00000400ff00a824 */ /* 0x000fe200078e0000 */
[----:B------:R-:W-:Y:S02]  /*5890*/  R2UR UR23, R92 ;  /* 0x000000005c1772ca */ /* 0x000fe400000e0000 */
[----:B------:R-:W-:Y:S01]  /*58a0*/  USEL UR26, UR6, URZ, UP0 ;  /* 0x000000ff061a7287 */ /* 0x000fe20008000000 */
[----:B------:R-:W-:Y:S01]  /*58b0*/  R2UR UR22, R93 ;  /* 0x000000005d1672ca */ /* 0x000fe200000e0000 */
[----:B------:R-:W-:Y:S01]  /*58c0*/  USEL UR21, URZ, 0x1, UP0 ;  /* 0x00000001ff157887 */ /* 0x000fe20008000000 */
[----:B------:R-:W-:Y:S01]  /*58d0*/  @!P2 R2UR UR6, R0 ;  /* 0x000000000006a2ca */ /* 0x000fe200000e0000 */
[----:B------:R-:W-:Y:S01]  /*58e0*/  VOTEU.ALL UP0, P2 ;  /* 0x0000000000ff7886 */ /* 0x000fe20001000000 */
[----:B------:R-:W-:Y:S01]  /*58f0*/  @!P2 IMAD.X R0, RZ, RZ, R13, P0 ;  /* 0x000000ffff00a224 */ /* 0x000fe200000e060d */
[----:B------:R-:W-:Y:S02]  /*5900*/  LOP3.LUT R8, R8, 0x1, RZ, 0x3c, !PT ;  /* 0x0000000108087812 */ /* 0x000fe400078e3cff */
[----:B------:R-:W-:Y:S01]  /*5910*/  LOP3.LUT R10, R10, UR21, RZ, 0x3c, !PT ;  /* 0x000000150a0a7c12 */ /* 0x000fe2000f8e3cff */
[----:B------:R-:W-:Y:S02]  /*5920*/  @!UP0 ULEA UR5, UR5, UR24, 0xd ;  /* 0x0000001805058291 */ /* 0x000fe4000f8e68ff */
[----:B------:R-:W-:Y:S02]  /*5930*/  @!UP0 UIADD3 UR10, UPT, UPT, UR25, 0x20, URZ ;  /* 0x00000020190a8890 */ /* 0x000fe4000fffe0ff */
[----:B------:R-:W-:Y:S02]  /*5940*/  @!UP0 UIADD3 UR8, UPT, UPT, UR5, 0x200, URZ ;  /* 0x0000020005088890 */ /* 0x000fe4000fffe0ff */
[----:B------:R-:W-:Y:S01]  /*5950*/  UIADD3 UR23, UPT, UPT, UR15, UR23, URZ ;  /* 0x000000170f177290 */ /* 0x000fe2000fffe0ff */
[----:B------:R-:W-:Y:S01]  /*5960*/  @!P2 R2UR UR5, R0 ;  /* 0x000000000005a2ca */ /* 0x000fe200000e0000 */
[----:B------:R-:W-:Y:S01]  /*5970*/  @!UP0 UPRMT UR20, UR6, 0x5410, URZ ;  /* 0x0000541006148896 */ /* 0x000fe200080000ff */
[----:B------:R-:W-:Y:S01]  /*5980*/  @!P2 R2UR UR6, R2 ;  /* 0x000000000206a2ca */ /* 0x000fe200000e0000 */
[----:B------:R-:W-:Y:S01]  /*5990*/  VOTEU.ALL UP0, P2 ;  /* 0x0000000000ff7886 */ /* 0x000fe20001000000 */
[----:B------:R-:W-:Y:S09]  /*59a0*/  UIADD3 UR53, UPT, UPT, UR16, UR22, URZ ;  /* 0x0000001610357290 */ /* 0x000ff2000fffe0ff */
[----:B------:R-:W-:Y:S01]  /*59b0*/  IMAD.U32 R5, RZ, RZ, UR5 ;  /* 0x00000005ff057e24 */ /* 0x000fe2000f8e00ff */
[----:B------:R-:W-:Y:S01]  /*59c0*/  UIADD3 UR5, UPT, UPT, UR4, 0xa0, URZ ;  /* 0x000000a004057890 */ /* 0x000fe2000fffe0ff */
[----:B------:R-:W-:Y:S03]  /*59d0*/  IMAD.U32 R4, RZ, RZ, UR6 ;  /* 0x00000006ff047e24 */ /* 0x000fe6000f8e00ff */
[----:B------:R-:W-:Y:S02]  /*59e0*/  @!P2 R2UR UR7, R5 ;  /* 0x000000000507a2ca */ /* 0x000fe400000e0000 */
[----:B------:R-:W-:Y:S01]  /*59f0*/  @!P2 R2UR UR6, R4 ;  /* 0x000000000406a2ca */ /* 0x000fe200000e0000 */
[----:B------:R-:W-:Y:S01]  /*5a00*/  @!UP0 UMOV UR9, UR5 ;  /* 0x0000000500098c82 */ /* 0x000fe20008000000 */
[----:B---3--:R-:W-:Y:S11]  /*5a10*/  UPRMT UR5, UR50, 0x654, UR5 ;  /* 0x0000065432057896 */ /* 0x008ff60008000005 */
[----:B------:R3:W-:Y:S01]  /*5a20*/  @!UP0 UTMALDG.5D.IM2COL [UR8], [UR6], UR20 ;  /* 0x00000008060083b4 */ /* 0x0007e20008060014 */
[----:B------:R3:W-:Y:S01]  /*5a30*/  @!P2 SYNCS.ARRIVE.TRANS64.RED.A0TR RZ, [UR4+0xa0], R3 ;  /* 0x0000a003ffffa9a7 */ /* 0x0007e20008300404 */
[----:B------:R-:W-:Y:S01]  /*5a40*/  SYNCS.ARRIVE.TRANS64.RED.A1T0 RZ, [UR5], RZ ;  /* 0x000000ffffff79a7 */ /* 0x000fe20008100405 */
[----:B------:R-:W-:Y:S05]  /*5a50*/  BRA.U UP2, `(.L_x_94) ;  /* 0xfffffff102907547 */ /* 0x000fea000b83ffff */
[----:B------:R-:W-:Y:S01]  /*5a60*/  UIADD3 UR24, UPT, UPT, UR24, 0xb8, URZ ;  /* 0x000000b818187890 */ /* 0x000fe2000fffe0ff */
[----:B---3--:R-:W-:-:S03]  /*5a70*/  SHF.L.U32 R3, R10, 0x1f, RZ ;  /* 0x0000001f0a037819 */ /* 0x008fc600000006ff */
[----:B------:R-:W-:-:S09]  /*5a80*/  ULEA UR4, UR26, UR24, 0x3 ;  /* 0x000000181a047291 */ /* 0x000fd2000f8e18ff */
[----:B------:R-:W1:Y:S02]  /*5a90*/  SYNCS.PHASECHK.TRANS64.TRYWAIT P0, [UR4], R3 ;  /* 0x00000003ff0075a7 */ /* 0x000e640008001104 */
[----:B-1----:R-:W-:Y:S05]  /*5aa0*/  @!P0 BRA `(.L_x_95) ;  /* 0x0000003800f48947 */ /* 0x002fea0003800000 */
.L_x_178:
[----:B------:R-:W-:-:S04]  /*5ab0*/  UIADD3 UR4, UPT, UPT, UR26, 0x1, URZ ;  /* 0x000000011a047890 */ /* 0x000fc8000fffe0ff */
[----:B------:R-:W-:-:S04]  /*5ac0*/  UISETP.NE.AND UP0, UPT, UR4, 0x3, UPT ;  /* 0x000000030400788c */ /* 0x000fc8000bf05270 */
[----:B------:R-:W-:Y:S02]  /*5ad0*/  USEL UR6, URZ, 0x1, UP0 ;  /* 0x00000001ff067887 */ /* 0x000fe40008000000 */
[----:B------:R-:W-:-:S04]  /*5ae0*/  USEL UR4, UR4, URZ, UP0 ;  /* 0x000000ff04047287 */ /* 0x000fc80008000000 */
[----:B------:R-:W-:Y:S01]  /*5af0*/  ULEA UR5, UR4, UR24, 0x3 ;  /* 0x0000001804057291 */ /* 0x000fe2000f8e18ff */
[----:B------:R-:W-:-:S04]  /*5b00*/  LOP3.LUT R10, R10, UR6, RZ, 0x3c, !PT ;  /* 0x000000060a0a7c12 */ /* 0x000fc8000f8e3cff */
[----:B-1----:R-:W-:-:S04]  /*5b10*/  SHF.L.U32 R3, R10, 0x1f, RZ ;  /* 0x0000001f0a037819 */ /* 0x002fc800000006ff */
[----:B------:R-:W1:Y:S02]  /*5b20*/  SYNCS.PHASECHK.TRANS64.TRYWAIT P0, [UR5], R3 ;  /* 0x00000003ff0075a7 */ /* 0x000e640008001105 */
[----:B-1----:R-:W-:Y:S05]  /*5b30*/  @!P0 BRA `(.L_x_96) ;  /* 0x0000003800e88947 */ /* 0x002fea0003800000 */
.L_x_180:
[----:B------:R-:W-:-:S04]  /*5b40*/  UIADD3 UR4, UPT, UPT, UR4, 0x1, URZ ;  /* 0x0000000104047890 */ /* 0x000fc8000fffe0ff */
[----:B------:R-:W-:-:S04]  /*5b50*/  UISETP.NE.AND UP0, UPT, UR4, 0x3, UPT ;  /* 0x000000030400788c */ /* 0x000fc8000bf05270 */
[----:B------:R-:W-:Y:S02]  /*5b60*/  USEL UR5, URZ, 0x1, UP0 ;  /* 0x00000001ff057887 */ /* 0x000fe40008000000 */
[----:B------:R-:W-:-:S04]  /*5b70*/  USEL UR4, UR4, URZ, UP0 ;  /* 0x000000ff04047287 */ /* 0x000fc80008000000 */
[----:B------:R-:W-:Y:S01]  /*5b80*/  ULEA UR4, UR4, UR24, 0x3 ;  /* 0x0000001804047291 */ /* 0x000fe2000f8e18ff */
[----:B-1----:R-:W-:-:S04]  /*5b90*/  LOP3.LUT R3, R10, UR5, RZ, 0x3c, !PT ;  /* 0x000000050a037c12 */ /* 0x002fc8000f8e3cff */
[----:B------:R-:W-:Y:S01]  /*5ba0*/  SHF.L.U32 R3, R3, 0x1f, RZ ;  /* 0x0000001f03037819 */ /* 0x000fe200000006ff */
[----:B------:R-:W-:-:S07]  /*5bb0*/  IMAD.U32 R0, RZ, RZ, UR4 ;  /* 0x00000004ff007e24 */ /* 0x000fce000f8e00ff */
.L_x_97:
[----:B-1----:R1:W3:Y:S02]  /*5bc0*/  SYNCS.PHASECHK.TRANS64.TRYWAIT P0, [R0+URZ], R3 ;  /* 0x00000003000075a7 */ /* 0x0022e400080011ff */
[----:B---3--:R-:W-:Y:S05]  /*5bd0*/  @!P0 NANOSLEEP.SYNCS 0x989680 ;  /* 0x009896800000895d */ /* 0x008fea0003900000 */
[----:B------:R-:W3:Y:S02]  /*5be0*/  @!P0 SYNCS.PHASECHK.TRANS64 P0, [R0+URZ], R3 ;  /* 0x00000003000085a7 */ /* 0x000ee400080010ff */
[----:B--23--:R-:W-:Y:S05]  /*5bf0*/  @P0 EXIT ;  /* 0x000000000000094d */ /* 0x00cfea0003800000 */
[----:B------:R-:W-:Y:S05]  /*5c00*/  BRA `(.L_x_97) ;  /* 0xfffffffc00ec7947 */ /* 0x000fea000383ffff */
.L_x_85:
[----:B------:R-:W-:-:S06]  /*5c10*/  UISETP.GE.AND UP0, UPT, UR18, 0x4, UPT ;  /* 0x000000041200788c */ /* 0x000fcc000bf06270 */
[----:B------:R-:W-:-:S13]  /*5c20*/  PLOP3.LUT P0, PT, PT, PT, UP0, 0x80, 0x8 ;  /* 0x000000000008781c */ /* 0x000fda0003f0f008 */
[----:B-1----:R-:W-:Y:S05]  /*5c30*/  @!P0 EXIT ;  /* 0x000000000000894d */ /* 0x002fea0003800000 */
[----:B------:R-:W1:Y:S08]  /*5c40*/  S2UR UR4, SR_CgaCtaId ;  /* 0x00000000000479c3 */ /* 0x000e700000008800 */
[----:B------:R-:W-:Y:S01]  /*5c50*/  BAR.SYNC.DEFER_BLOCKING 0x6, 0xa0 ;  /* 0x0182800000007b1d */ /* 0x000fe20000010000 */
[C---:B------:R-:W-:Y:S01]  /*5c60*/  IMAD.SHL.U32 R5, R95.reuse, 0x20, RZ ;  /* 0x000000205f057824 */ /* 0x040fe200078e00ff */
[C---:B------:R-:W-:Y:S01]  /*5c70*/  LOP3.LUT R96, R95.reuse, 0x2, RZ, 0xc0, !PT ;  /* 0x000000025f607812 */ /* 0x040fe200078ec0ff */
[C---:B------:R-:W-:Y:S01]  /*5c80*/  IMAD.SHL.U32 R98, R95.reuse, 0x4, RZ ;  /* 0x000000045f627824 */ /* 0x040fe200078e00ff */
[C---:B------:R-:W-:Y:S01]  /*5c90*/  LOP3.LUT R86, R95.reuse, 0x60, RZ, 0xc0, !PT ;  /* 0x000000605f567812 */ /* 0x040fe200078ec0ff */
[----:B------:R-:W-:Y:S01]  /*5ca0*/  IMAD.U32 R37, R95, 0x10000, RZ ;  /* 0x000100005f257824 */ /* 0x000fe200078e00ff */
[----:B------:R-:W-:-:S02]  /*5cb0*/  UMOV UR50, 0x400 ;  /* 0x0000040000327882 */ /* 0x000fc40000000000 */
[----:B------:R-:W2:Y:S01]  /*5cc0*/  LDC.64 R78, c[0x0][0x9b0] ;  /* 0x00026c00ff4e7b82 */ /* 0x000ea20000000a00 */
[----:B------:R-:W-:Y:S01]  /*5cd0*/  LOP3.LUT R7, R5, 0xc0, RZ, 0xc0, !PT ;  /* 0x000000c005077812 */ /* 0x000fe200078ec0ff */
[----:B------:R-:W-:Y:S01]  /*5ce0*/  IMAD.MOV.U32 R36, RZ, RZ, RZ ;  /* 0x000000ffff247224 */ /* 0x000fe200078e00ff */
[----:B------:R-:W-:Y:S02]  /*5cf0*/  LOP3.LUT R95, R95, 0x4, RZ, 0xc0, !PT ;  /* 0x000000045f5f7812 */ /* 0x000fe400078ec0ff */
[----:B------:R-:W-:Y:S02]  /*5d00*/  CS2R R84, SRZ ;  /* 0x0000000000547805 */ /* 0x000fe4000001ff00 */
[----:B------:R-:W-:Y:S01]  /*5d10*/  LOP3.LUT R98, R7, 0x18, R98, 0xf8, !PT ;  /* 0x0000001807627812 */ /* 0x000fe200078ef862 */
[----:B------:R-:W-:Y:S01]  /*5d20*/  IMAD.MOV R96, RZ, RZ, -R96 ;  /* 0x000000ffff607224 */ /* 0x000fe200078e0a60 */
[----:B------:R-:W-:Y:S01]  /*5d30*/  IADD3 R97, PT, PT, -R95, 0x2, RZ ;  /* 0x000000025f617810 */ /* 0x000fe20007ffe1ff */
[----:B------:R-:W3:Y:S01]  /*5d40*/  LDC.64 R76, c[0x0][0x9a8] ;  /* 0x00026a00ff4c7b82 */ /* 0x000ee20000000a00 */
[----:B------:R-:W-:Y:S01]  /*5d50*/  LOP3.LUT R98, R98, 0xf20, R5, 0xf8, !PT ;  /* 0x00000f2062627812 */ /* 0x000fe200078ef805 */
[----:B------:R-:W-:Y:S01]  /*5d60*/  IMAD.MOV R95, RZ, RZ, -R95 ;  /* 0x000000ffff5f7224 */ /* 0x000fe200078e0a5f */
[----:B------:R-:W-:Y:S01]  /*5d70*/  LOP3.LUT R37, R37, 0x600000, RZ, 0xc0, !PT ;  /* 0x0060000025257812 */ /* 0x000fe200078ec0ff */
[----:B------:R-:W-:Y:S01]  /*5d80*/  IMAD.SHL.U32 R97, R97, 0x10, RZ ;  /* 0x0000001061617824 */ /* 0x000fe200078e00ff */
[----:B------:R-:W-:Y:S01]  /*5d90*/  UMOV UR56, 0x1 ;  /* 0x0000000100387882 */ /* 0x000fe20000000000 */
[----:B------:R-:W-:Y:S01]  /*5da0*/  UMOV UR51, URZ ;  /* 0x000000ff00337c82 */ /* 0x000fe20008000000 */
[----:B------:R-:W4:Y:S01]  /*5db0*/  LDCU UR48, c[0x0][0xc0c] ;  /* 0x00018180ff3077ac */ /* 0x000f220008000800 */
[----:B-1----:R-:W-:Y:S01]  /*5dc0*/  ULEA UR50, UR4, UR50, 0x18 ;  /* 0x0000003204327291 */ /* 0x002fe2000f8ec0ff */
[----:B------:R-:W1:Y:S01]  /*5dd0*/  LDCU UR4, c[0x0][0x370] ;  /* 0x00006e00ff0477ac */ /* 0x000e620008000800 */
[----:B------:R-:W2:Y:S07]  /*5de0*/  LDCU UR38, c[0x0][0xc30] ;  /* 0x00018600ff2677ac */ /* 0x000eae0008000800 */
[----:B------:R-:W4:Y:S01]  /*5df0*/  LDS R2, [UR50+0x130] ;  /* 0x00013032ff027984 */ /* 0x000f220008000800 */
[----:B------:R-:W2:Y:S01]  /*5e00*/  LDCU.64 UR58, c[0x0][0x988] ;  /* 0x00013100ff3a77ac */ /* 0x000ea20008000a00 */
[----:B------:R-:W2:Y:S01]  /*5e10*/  LDCU.64 UR46, c[0x0][0xc28] ;  /* 0x00018500ff2e77ac */ /* 0x000ea20008000a00 */
[----:B------:R-:W2:Y:S01]  /*5e20*/  LDCU.128 UR60, c[0x0][0xc10] ;  /* 0x00018200ff3c77ac */ /* 0x000ea20008000c00 */
[----:B-1----:R-:W-:Y:S01]  /*5e30*/  IMAD.U32 R91, RZ, RZ, UR4 ;  /* 0x00000004ff5b7e24 */ /* 0x002fe2000f8e00ff */
[----:B------:R-:W1:Y:S01]  /*5e40*/  LDCU.64 UR4, c[0x0][0x990] ;  /* 0x00013200ff0477ac */ /* 0x000e620008000a00 */
[----:B------:R-:W2:Y:S01]  /*5e50*/  LDCU UR57, c[0x0][0x374] ;  /* 0x00006e80ff3977ac */ /* 0x000ea20008000800 */
[----:B------:R-:W-:Y:S01]  /*5e60*/  UMOV UR55, URZ ;  /* 0x000000ff00377c82 */ /* 0x000fe20008000000 */
[----:B------:R-:W-:Y:S01]  /*5e70*/  UMOV UR52, URZ ;  /* 0x000000ff00347c82 */ /* 0x000fe20008000000 */
[----:B-1----:R-:W-:Y:S01]  /*5e80*/  IMAD.U32 R90, RZ, RZ, UR4 ;  /* 0x00000004ff5a7e24 */ /* 0x002fe2000f8e00ff */
[----:B------:R-:W-:Y:S01]  /*5e90*/  UIADD3 UR4, UPT, UPT, UR50, 0x200, URZ ;  /* 0x0000020032047890 */ /* 0x000fe2000fffe0ff */
[----:B------:R-:W-:-:S05]  /*5ea0*/  IMAD.U32 R89, RZ, RZ, UR5 ;  /* 0x00000005ff597e24 */ /* 0x000fca000f8e00ff */
[----:B------:R-:W-:Y:S01]  /*5eb0*/  IMAD.U32 R0, RZ, RZ, UR4 ;  /* 0x00000004ff007e24 */ /* 0x000fe2000f8e00ff */
[----:B------:R-:W-:Y:S01]  /*5ec0*/  LEA R98, R98, UR4, 0x1 ;  /* 0x0000000462627c11 */ /* 0x000fe2000f8e08ff */
[C---:B----4-:R-:W-:Y:S01]  /*5ed0*/  VIADD R3, R2.reuse, 0x40 ;  /* 0x0000004002037836 */ /* 0x050fe20000000000 */
[----:B------:R-:W-:-:S04]  /*5ee0*/  LOP3.LUT R2, R2, 0xffff, RZ, 0xc0, !PT ;  /* 0x0000ffff02027812 */ /* 0x000fc800078ec0ff */
[----:B------:R-:W-:-:S05]  /*5ef0*/  LOP3.LUT R3, R3, 0xffff, RZ, 0xc0, !PT ;  /* 0x0000ffff03037812 */ /* 0x000fca00078ec0ff */
[----:B--23--:R1:W-:Y:S02]  /*5f00*/  STL.64 [R1], R2 ;  /* 0x0000000201007387 */ /* 0x00c3e40000100a00 */
.L_x_128:
[----:B-1----:R-:W-:Y:S04]  /*5f10*/  SHF.L.U32 R3, R84, 0x1f, RZ ;  /* 0x0000001f54037819 */ /* 0x002fe800000006ff */
[----:B------:R-:W1:Y:S02]  /*5f20*/  SYNCS.PHASECHK.TRANS64.TRYWAIT P0, [UR50+0xe0], R3 ;  /* 0x0000e003ff0075a7 */ /* 0x000e640008001132 */
[----:B-1----:R-:W-:Y:S05]  /*5f30*/  @!P0 BRA `(.L_x_98) ;  /* 0x0000003800008947 */ /* 0x002fea0003800000 */
.L_x_182:
[----:B------:R-:W-:Y:S01]  /*5f40*/  LEA R2, R36, UR49, 0x2 ;  /* 0x0000003124027c11 */ /* 0x000fe2000f8e10ff */
        /* <DEDUP_REMOVED lines=9> */
[----:B------:R-:W-:Y:S09]  /*5fe0*/  UPRMT UR4, URZ, 0x654, UR4 ;  /* 0x00000654ff047896 */ /* 0x000ff20008000004 */
[----:B---3--:R-:W-:Y:S01]  /*5ff0*/  SYNCS.ARRIVE.TRANS64.RED.A1T0 RZ, [UR4], RZ ;  /* 0x000000ffffff79a7 */ /* 0x008fe20008100404 */
[----:B------:R-:W5:Y:S01]  /*6000*/  LDL R2, [R2] ;  /* 0x0000000002027983 */ /* 0x000f620000100800 */
[----:B--2---:R-:W-:Y:S11]  /*6010*/  LOP3.LUT P0, RZ, R6, 0x1, RZ, 0xc0, !PT ;  /* 0x0000000106ff7812 */ /* 0x004ff6000780c0ff */
[----:B------:R-:W-:Y:S02]  /*6020*/  @!UPT UIADD3 URZ, UPT, UPT, URZ, URZ, URZ ;  /* 0x000000fffffff290 */ /* 0x000fe4000fffe0ff */
[----:B------:R-:W-:Y:S01]  /*6030*/  VOTEU.ANY UP1, P0 ;  /* 0x0000000000ff7886 */ /* 0x000fe20000020100 */
[----:B------:R-:W-:Y:S01]  /*6040*/  PLOP3.LUT P0, PT, PT, PT, UP1, 0x80, 0x8 ;  /* 0x000000000008781c */ /* 0x000fe20003f0f018 */
[----:B------:R-:W-:Y:S06]  /*6050*/  UP2UR UR4, UPR, URZ, 0x2 ;  /* 0x00000002ff047883 */ /* 0x000fec0008000000 */
[----:B------:R-:W-:Y:S06]  /*6060*/  IMAD.U32 R110, RZ, RZ, UR4 ;  /* 0x00000004ff6e7e24 */ /* 0x000fec000f8e00ff */
[----:B-1----:R-:W-:Y:S02]  /*6070*/  @P0 MOV R3, R4 ;  /* 0x0000000400030202 */ /* 0x002fe40000000f00 */
[----:B------:R-:W-:Y:S02]  /*6080*/  @P0 LOP3.LUT R0, R5, 0xffff, RZ, 0xc0, !PT ;  /* 0x0000ffff05000812 */ /* 0x000fe400078ec0ff */
[----:B------:R-:W-:Y:S02]  /*6090*/  @P0 R2UR UR5, R3 ;  /* 0x00000000030502ca */ /* 0x000fe400000e0000 */
[----:B------:R-:W-:Y:S11]  /*60a0*/  @P0 R2UR UR4, R0 ;  /* 0x00000000000402ca */ /* 0x000ff600000e0000 */
[----:B------:R-:W-:Y:S02]  /*60b0*/  @UP1 UMOV UR37, UR5 ;  /* 0x0000000500251c82 */ /* 0x000fe40008000000 */
[----:B------:R-:W-:Y:S01]  /*60c0*/  @UP1 UMOV UR36, UR4 ;  /* 0x0000000400241c82 */ /* 0x000fe20008000000 */
[----:B------:R-:W-:Y:S05]  /*60d0*/  BRA.U !UP0, `(.L_x_99) ;  /* 0x0000000108d07547 */ /* 0x000fea000b800000 */
[----:B------:R-:W1:Y:S01]  /*60e0*/  LDCU UR14, c[0x0][0xc20] ;  /* 0x00018400ff0e77ac */ /* 0x000e620008000800 */
[----:B------:R-:W-:Y:S01]  /*60f0*/  R2UR UR9, R91 ;  /* 0x000000005b0972ca */ /* 0x000fe200000e0000 */
[----:B------:R-:W-:Y:S02]  /*6100*/  UIMAD.WIDE.U32 UR4, UR57, UR63, URZ ;  /* 0x0000003f390472a5 */ /* 0x000fe4000f8e00ff */
[----:B------:R-:W-:Y:S02]  /*6110*/  UIMAD.WIDE.U32 UR10, UR36, UR63, URZ ;  /* 0x0000003f240a72a5 */ /* 0x000fe4000f8e00ff */
[----:B------:R-:W-:Y:S02]  /*6120*/  UISETP.NE.AND UP0, UPT, UR62, 0x1, UPT ;  /* 0x000000013e00788c */ /* 0x000fe4000bf05270 */
[----:B------:R-:W-:Y:S02]  /*6130*/  UISETP.NE.AND UP1, UPT, UR48, 0x1, UPT ;  /* 0x000000013000788c */ /* 0x000fe4000bf25270 */
[----:B------:R-:W-:Y:S04]  /*6140*/  UISETP.NE.AND UP2, UPT, UR39, 0x1, UPT ;  /* 0x000000012700788c */ /* 0x000fe8000bf45270 */
[----:B------:R-:W-:Y:S02]  /*6150*/  UIMAD.WIDE.U32 UR6, UR9, UR60, URZ ;  /* 0x0000003c090672a5 */ /* 0x000fe4000f8e00ff */
[----:B------:R-:W-:Y:S01]  /*6160*/  UIMAD.WIDE.U32 UR12, UR37, UR60, URZ ;  /* 0x0000003c250c72a5 */ /* 0x000fe2000f8e00ff */
[----:B------:R-:W-:Y:S02]  /*6170*/  UMOV UR4, UR5 ;  /* 0x0000000500047c82 */ /* 0x000fe40008000000 */
[----:B-1----:R-:W-:Y:S02]  /*6180*/  USHF.R.U32.HI UR8, URZ, UR14, UR4 ;  /* 0x0000000eff087299 */ /* 0x002fe40008011604 */
[----:B------:R-:W-:Y:S01]  /*6190*/  UMOV UR6, UR11 ;  /* 0x0000000b00067c82 */ /* 0x000fe20008000000 */
[----:B------:R-:W-:Y:S02]  /*61a0*/  UMOV UR4, UR7 ;  /* 0x0000000700047c82 */ /* 0x000fe40008000000 */
[----:B------:R-:W-:Y:S02]  /*61b0*/  USHF.R.U32.HI UR5, URZ, UR61, UR4 ;  /* 0x0000003dff057299 */ /* 0x000fe40008011604 */
[----:B------:R-:W-:Y:S02]  /*61c0*/  USEL UR4, UR57, UR8, !UP0 ;  /* 0x0000000839047287 */ /* 0x000fe4000c000000 */
[----:B------:R-:W-:Y:S02]  /*61d0*/  USHF.R.U32.HI UR8, URZ, UR14, UR6 ;  /* 0x0000000eff087299 */ /* 0x000fe40008011606 */
[----:B------:R-:W-:Y:S02]  /*61e0*/  UIMAD.WIDE.U32 UR6, UR4, UR46, URZ ;  /* 0x0000002e040672a5 */ /* 0x000fe4000f8e00ff */
[----:B------:R-:W-:Y:S02]  /*61f0*/  USEL UR9, UR9, UR5, !UP1 ;  /* 0x0000000509097287 */ /* 0x000fe4000c800000 */
[----:B------:R-:W-:Y:S02]  /*6200*/  USEL UR8, UR36, UR8, !UP0 ;  /* 0x0000000824087287 */ /* 0x000fe4000c000000 */
[----:B------:R-:W-:Y:S01]  /*6210*/  UIMAD.WIDE.U32 UR10, UR9, UR46, URZ ;  /* 0x0000002e090a72a5 */ /* 0x000fe2000f8e00ff */
[----:B------:R-:W-:Y:S01]  /*6220*/  UMOV UR6, UR7 ;  /* 0x0000000700067c82 */ /* 0x000fe20008000000 */
[----:B------:R-:W-:Y:S01]  /*6230*/  UMOV UR5, UR13 ;  /* 0x0000000d00057c82 */ /* 0x000fe20008000000 */
[----:B------:R-:W-:Y:S02]  /*6240*/  @UP2 USHF.R.U32.HI UR4, URZ, UR47, UR6 ;  /* 0x0000002fff042299 */ /* 0x000fe40008011606 */
[----:B------:R-:W-:Y:S02]  /*6250*/  USHF.R.U32.HI UR5, URZ, UR61, UR5 ;  /* 0x0000003dff057299 */ /* 0x000fe40008011605 */
[----:B------:R-:W-:Y:S02]  /*6260*/  UIMAD UR4, UR39, UR4, URZ ;  /* 0x00000004270472a4 */ /* 0x000fe4000f8e02ff */
[----:B------:R-:W-:Y:S02]  /*6270*/  USEL UR5, UR37, UR5, !UP1 ;  /* 0x0000000525057287 */ /* 0x000fe4000c800000 */
[----:B------:R-:W-:Y:S01]  /*6280*/  UISETP.GE.AND UP0, UPT, UR8, UR4, UPT ;  /* 0x000000040800728c */ /* 0x000fe2000bf06270 */
[----:B------:R-:W-:Y:S01]  /*6290*/  UMOV UR6, UR11 ;  /* 0x0000000b00067c82 */ /* 0x000fe20008000000 */
[----:B------:R-:W-:Y:S02]  /*62a0*/  UIMAD.WIDE.U32 UR10, UR8, UR46, URZ ;  /* 0x0000002e080a72a5 */ /* 0x000fe4000f8e00ff */
[----:B------:R-:W-:Y:S04]  /*62b0*/  @UP2 USHF.R.U32.HI UR9, URZ, UR47, UR6 ;  /* 0x0000002fff092299 */ /* 0x000fe80008011606 */
[----:B------:R-:W-:Y:S01]  /*62c0*/  UIMAD UR6, UR39, UR9, URZ ;  /* 0x00000009270672a4 */ /* 0x000fe2000f8e02ff */
[----:B------:R-:W-:Y:S03]  /*62d0*/  UMOV UR4, UR11 ;  /* 0x0000000b00047c82 */ /* 0x000fe60008000000 */
[----:B------:R-:W-:Y:S02]  /*62e0*/  UISETP.GE.OR UP0, UPT, UR5, UR6, UP0 ;  /* 0x000000060500728c */ /* 0x000fe40008706670 */
[----:B------:R-:W-:Y:S02]  /*62f0*/  USHF.R.U32.HI UR4, URZ, UR47, UR4 ;  /* 0x0000002fff047299 */ /* 0x000fe40008011604 */
[----:B------:R-:W-:Y:S02]  /*6300*/  UIMAD.WIDE.U32 UR6, UR5, UR46, URZ ;  /* 0x0000002e050672a5 */ /* 0x000fe4000f8e00ff */
[----:B------:R-:W-:Y:S02]  /*6310*/  USEL UR11, UR8, UR4, !UP2 ;  /* 0x00000004080b7287 */ /* 0x000fe4000d000000 */
[----:B------:R-:W-:Y:S02]  /*6320*/  UIADD3 UR6, UPT, UPT, -UR5, URZ, URZ ;  /* 0x000000ff05067290 */ /* 0x000fe4000fffe1ff */
[----:B------:R-:W-:Y:S02]  /*6330*/  UIADD3 UR10, UPT, UPT, -UR11, URZ, URZ ;  /* 0x000000ff0b0a7290 */ /* 0x000fe4000fffe1ff */
[----:B------:R-:W-:Y:S02]  /*6340*/  UIMAD UR6, UR48, UR6, UR37 ;  /* 0x00000006300672a4 */ /* 0x000fe4000f8e0225 */
[----:B------:R-:W-:Y:S01]  /*6350*/  UIMAD UR10, UR39, UR10, UR8 ;  /* 0x0000000a270a72a4 */ /* 0x000fe2000f8e0208 */
[----:B------:R-:W-:Y:S01]  /*6360*/  @!UP0 UMOV UR4, UR7 ;  /* 0x0000000700048c82 */ /* 0x000fe20008000000 */
[----:B------:R-:W-:Y:S02]  /*6370*/  UIADD3 UR7, UPT, UPT, -UR8, URZ, URZ ;  /* 0x000000ff08077290 */ /* 0x000fe4000fffe1ff */
[----:B------:R-:W-:Y:S04]  /*6380*/  @!UP0 USHF.R.U32.HI UR4, URZ, UR47, UR4 ;  /* 0x0000002fff048299 */ /* 0x000fe80008011604 */
[----:B------:R-:W-:Y:S04]  /*6390*/  @!UP0 USEL UR4, UR5, UR4, !UP2 ;  /* 0x0000000405048287 */ /* 0x000fe8000d000000 */
[----:B------:R-:W-:Y:S02]  /*63a0*/  @!UP0 UIMAD UR9, UR9, UR10, UR4 ;  /* 0x0000000a090982a4 */ /* 0x000fe4000f8e0204 */
[----:B------:R-:W-:Y:S02]  /*63b0*/  @!UP0 UIADD3 UR10, UPT, UPT, UR11, -UR4, URZ ;  /* 0x800000040b0a8290 */ /* 0x000fe4000fffe0ff */
[----:B------:R-:W-:Y:S02]  /*63c0*/  UIMAD UR4, UR62, UR7, UR36 ;  /* 0x000000073e0472a4 */ /* 0x000fe4000f8e0224 */
[----:B------:R-:W-:Y:S03]  /*63d0*/  @!UP0 UIMAD UR8, UR10, UR39, UR5 ;  /* 0x000000270a0882a4 */ /* 0x000fe6000f8e0205 */
[----:B------:R-:W-:Y:S02]  /*63e0*/  @!UP0 UMOV UR5, UR9 ;  /* 0x0000000900058c82 */ /* 0x000fe40008000000 */
[----:B------:R-:W-:Y:S02]  /*63f0*/  UIMAD UR37, UR5, UR48, UR6 ;  /* 0x00000030052572a4 */ /* 0x000fe4000f8e0206 */
[----:B------:R-:W-:Y:S11]  /*6400*/  UIMAD UR36, UR8, UR62, UR4 ;  /* 0x0000003e082472a4 */ /* 0x000ff6000f8e0204 */
[----:B------:R-:W-:Y:S01]  /*6410*/  @!UPT UIADD3 URZ, UPT, UPT, URZ, URZ, URZ ;  /* 0x000000fffffff290 */ /* 0x000fe2000fffe0ff */
.L_x_99:
[----:B------:R-:W-:Y:S01]  /*6420*/  UISETP.NE.AND UP0, UPT, UR38, 0x1, UPT ;  /* 0x000000012600788c */ /* 0x000fe2000bf05270 */
[----:B------:R-:W-:Y:S01]  /*6430*/  @P0 SHF.R.U32.HI R4, RZ, 0x10, R5 ;  /* 0x00000010ff040819 */ /* 0x000fe20000011605 */
[----:B------:R-:W-:Y:S01]  /*6440*/  USHF.L.U32 UR41, UR23, 0x6, URZ ;  /* 0x0000000617297899 */ /* 0x000fe200080006ff */
[----:B------:R-:W-:Y:S02]  /*6450*/  R2UR UR11, R99 ;  /* 0x00000000630b72ca */ /* 0x000fe400000e0000 */
[----:B------:R-:W-:Y:S06]  /*6460*/  @P0 R2UR UR11, R4 ;  /* 0x00000000040b02ca */ /* 0x000fec00000e0000 */
[----:B------:R-:W1:Y:S07]  /*6470*/  @!UP0 LDCU.128 UR12, c[0x0][0xc10] ;  /* 0x00018200ff0c87ac */ /* 0x000e6e0008000c00 */
[----:B------:R-:W-:Y:S01]  /*6480*/  IMAD.U32 R99, RZ, RZ, UR11 ;  /* 0x0000000bff637e24 */ /* 0x000fe2000f8e00ff */
[----:B------:R-:W2:Y:S01]  /*6490*/  @!UP0 LDCU UR5, c[0x0][0xc0c] ;  /* 0x00018180ff0587ac */ /* 0x000ea20008000800 */
[----:B------:R-:W3:Y:S01]  /*64a0*/  @!UP0 LDCU UR10, c[0x0][0xc20] ;  /* 0x00018400ff0a87ac */ /* 0x000ee20008000800 */
[----:B------:R-:W-:Y:S02]  /*64b0*/  UIADD3 UR11, UPT, UPT, UR50, 0x200, URZ ;  /* 0x00000200320b7890 */ /* 0x000fe4000fffe0ff */
[----:B-1----:R-:W-:Y:S02]  /*64c0*/  UIMAD.WIDE.U32 UR8, UR37, UR12, URZ ;  /* 0x0000000c250872a5 */ /* 0x002fe4000f8e00ff */
[----:B------:R-:W-:Y:S02]  /*64d0*/  UIMAD.WIDE.U32 UR6, UR36, UR15, URZ ;  /* 0x0000000f240672a5 */ /* 0x000fe4000f8e00ff */
[----:B------:R-:W-:Y:S03]  /*64e0*/  @!UP0 UISETP.NE.AND UP1, UPT, UR14, 0x1, UPT ;  /* 0x000000010e00888c */ /* 0x000fe6000bf25270 */
[----:B------:R-:W-:Y:S01]  /*64f0*/  @!UP0 UMOV UR4, UR9 ;  /* 0x0000000900048c82 */ /* 0x000fe20008000000 */
[----:B--2---:R-:W-:Y:S02]  /*6500*/  @!UP0 UISETP.NE.AND UP2, UPT, UR5, 0x1, UPT ;  /* 0x000000010500888c */ /* 0x004fe4000bf45270 */
[----:B------:R-:W-:Y:S01]  /*6510*/  @!UP0 USHF.R.U32.HI UR4, URZ, UR13, UR4 ;  /* 0x0000000dff048299 */ /* 0x000fe20008011604 */
[----:B------:R-:W-:Y:S02]  /*6520*/  @!UP0 UMOV UR6, UR7 ;  /* 0x0000000700068c82 */ /* 0x000fe40008000000 */
[----:B---3--:R-:W-:Y:S02]  /*6530*/  @!UP0 USHF.R.U32.HI UR6, URZ, UR10, UR6 ;  /* 0x0000000aff068299 */ /* 0x008fe40008011606 */
[----:B------:R-:W-:Y:S02]  /*6540*/  @!UP0 USEL UR7, UR37, UR4, !UP2 ;  /* 0x0000000425078287 */ /* 0x000fe4000d000000 */
[----:B------:R-:W-:Y:S04]  /*6550*/  @!UP0 USEL UR6, UR36, UR6, !UP1 ;  /* 0x0000000624068287 */ /* 0x000fe8000c800000 */
[----:B------:R-:W-:Y:S02]  /*6560*/  @!UP0 UIADD3 UR4, UPT, UPT, -UR7, UR6, URZ ;  /* 0x0000000607048290 */ /* 0x000fe4000fffe1ff */
[----:B------:R-:W-:Y:S02]  /*6570*/  @!UP0 UIADD3 UR6, UPT, UPT, UR7, -UR6, URZ ;  /* 0x8000000607068290 */ /* 0x000fe4000fffe0ff */
[----:B------:R-:W-:Y:S02]  /*6580*/  @!UP0 UIMAD UR37, UR4, UR5, UR37 ;  /* 0x00000005042582a4 */ /* 0x000fe4000f8e0225 */
[----:B------:R-:W-:Y:S02]  /*6590*/  @!UP0 UIMAD UR36, UR6, UR14, UR36 ;  /* 0x0000000e062482a4 */ /* 0x000fe4000f8e0224 */
[----:B------:R-:W-:Y:S09]  /*65a0*/  ULOP3.LUT UP0, URZ, UR11, 0x1b0, URZ, 0xc0, !UPT ;  /* 0x000001b00bff7892 */ /* 0x000ff2000f80c0ff */
[----:B------:R-:W-:Y:S05]  /*65b0*/  BRA.U !UP0, `(.L_x_100) ;  /* 0x00000001087c7547 */ /* 0x000fea000b800000 */
[----:B------:R-:W1:Y:S01]  /*65c0*/  LDCU.64 UR8, c[0x4][0x80] ;  /* 0x01001000ff0877ac */ /* 0x000e620008000a00 */
[----:B------:R-:W-:Y:S01]  /*65d0*/  MOV R16, 0x0 ;  /* 0x0000000000107802 */ /* 0x000fe20000000f00 */
[----:B------:R-:W-:Y:S02]  /*65e0*/  HFMA2 R12, -RZ, RZ, 0, 5.9604644775390625e-08 ;  /* 0x00000001ff0c7431 */ /* 0x000fe400000001ff */
[----:B------:R-:W-:Y:S01]  /*65f0*/  IMAD.MOV.U32 R8, RZ, RZ, 0x70 ;  /* 0x00000070ff087424 */ /* 0x000fe200078e00ff */
[----:B------:R2:W3:Y:S01]  /*6600*/  LDC.64 R14, c[0x4][R16] ;  /* 0x01000000100e7b82 */ /* 0x0004e20000000a00 */
[----:B------:R-:W4:Y:S01]  /*6610*/  LDCU.64 UR6, c[0x4][0x88] ;  /* 0x01001100ff0677ac */ /* 0x000f220008000a00 */
[----:B------:R-:W-:Y:S01]  /*6620*/  IMAD.MOV.U32 R13, RZ, RZ, RZ ;  /* 0x000000ffff0d7224 */ /* 0x000fe200078e00ff */
[----:B------:R-:W2:Y:S01]  /*6630*/  LDCU.64 UR4, c[0x4][0x8] ;  /* 0x01000100ff0477ac */ /* 0x000ea20008000a00 */
[----:B-1----:R-:W-:Y:S01]  /*6640*/  MOV R5, UR9 ;  /* 0x0000000900057c02 */ /* 0x002fe20008000f00 */
[----:B------:R-:W-:Y:S01]  /*6650*/  IMAD.U32 R4, RZ, RZ, UR8 ;  /* 0x00000008ff047e24 */ /* 0x000fe2000f8e00ff */
[----:B----4-:R-:W-:Y:S01]  /*6660*/  MOV R7, UR7 ;  /* 0x0000000700077c02 */ /* 0x010fe20008000f00 */
[----:B------:R-:W-:Y:S01]  /*6670*/  IMAD.U32 R6, RZ, RZ, UR6 ;  /* 0x00000006ff067e24 */ /* 0x000fe2000f8e00ff */
[----:B--2---:R-:W-:Y:S01]  /*6680*/  MOV R11, UR5 ;  /* 0x00000005000b7c02 */ /* 0x004fe20008000f00 */
[----:B------:R-:W-:Y:S02]  /*6690*/  IMAD.U32 R10, RZ, RZ, UR4 ;  /* 0x00000004ff0a7e24 */ /* 0x000fe4000f8e00ff */
[----:B------:R-:W-:Y:S07]  /*66a0*/  LEPC R20, `(.L_x_101) ;  /* 0x000000001014794e */ /* 0x000fee0000000000 */
[----:B---3-5:R-:W-:Y:S05]  /*66b0*/  CALL.ABS.NOINC R14 ;  /* 0x000000000e007343 */ /* 0x028fea0003c00000 */
.L_x_101:
[----:B------:R-:W1:Y:S01]  /*66c0*/  LDCU.64 UR8, c[0x4][0x80] ;  /* 0x01001000ff0877ac */ /* 0x000e620008000a00 */
[----:B------:R-:W2:Y:S01]  /*66d0*/  LDC.64 R16, c[0x4][R16] ;  /* 0x0100000010107b82 */ /* 0x000ea20000000a00 */
[----:B------:R-:W-:Y:S02]  /*66e0*/  HFMA2 R12, -RZ, RZ, 0, 5.9604644775390625e-08 ;  /* 0x00000001ff0c7431 */ /* 0x000fe400000001ff */
[----:B------:R-:W-:Y:S02]  /*66f0*/  IMAD.MOV.U32 R8, RZ, RZ, 0x70 ;  /* 0x00000070ff087424 */ /* 0x000fe400078e00ff */
[----:B------:R-:W-:Y:S01]  /*6700*/  IMAD.MOV.U32 R13, RZ, RZ, RZ ;  /* 0x000000ffff0d7224 */ /* 0x000fe200078e00ff */
[----:B------:R-:W3:Y:S01]  /*6710*/  LDCU.64 UR6, c[0x4][0x88] ;  /* 0x01001100ff0677ac */ /* 0x000ee20008000a00 */
[----:B------:R-:W4:Y:S01]  /*6720*/  LDCU.64 UR4, c[0x4][0x8] ;  /* 0x01000100ff0477ac */ /* 0x000f220008000a00 */
[----:B-1----:R-:W-:Y:S02]  /*6730*/  MOV R4, UR8 ;  /* 0x0000000800047c02 */ /* 0x002fe40008000f00 */
[----:B------:R-:W-:Y:S02]  /*6740*/  MOV R5, UR9 ;  /* 0x0000000900057c02 */ /* 0x000fe40008000f00 */
[----:B---3--:R-:W-:Y:S01]  /*6750*/  MOV R7, UR7 ;  /* 0x0000000700077c02 */ /* 0x008fe20008000f00 */
[----:B------:R-:W-:Y:S01]  /*6760*/  IMAD.U32 R6, RZ, RZ, UR6 ;  /* 0x00000006ff067e24 */ /* 0x000fe2000f8e00ff */
[----:B----4-:R-:W-:Y:S01]  /*6770*/  MOV R11, UR5 ;  /* 0x00000005000b7c02 */ /* 0x010fe20008000f00 */
[----:B------:R-:W-:Y:S02]  /*6780*/  IMAD.U32 R10, RZ, RZ, UR4 ;  /* 0x00000004ff0a7e24 */ /* 0x000fe4000f8e00ff */
[----:B------:R-:W-:Y:S07]  /*6790*/  LEPC R20, `(.L_x_100) ;  /* 0x000000001014794e */ /* 0x000fee0000000000 */
[----:B--2---:R-:W-:Y:S05]  /*67a0*/  CALL.ABS.NOINC R16 ;  /* 0x0000000010007343 */ /* 0x004fea0003c00000 */
.L_x_100:
[----:B------:R-:W-:Y:S02]  /*67b0*/  R2UR UR6, R94 ;  /* 0x000000005e0672ca */ /* 0x000fe400000e0000 */
[----:B------:R-:W-:Y:S02]  /*67c0*/  R2UR UR5, R90 ;  /* 0x000000005a0572ca */ /* 0x000fe400000e0000 */
[----:B------:R-:W-:Y:S02]  /*67d0*/  R2UR UR4, R89 ;  /* 0x00000000590472ca */ /* 0x000fe400000e0000 */
[----:B------:R-:W-:Y:S02]  /*67e0*/  ISETP.NE.U32.AND P4, PT, R78, RZ, PT ;  /* 0x000000ff4e00720c */ /* 0x000fe40003f85070 */
[----:B------:R-:W-:Y:S02]  /*67f0*/  ISETP.NE.U32.AND P2, PT, RZ, UR58, PT ;  /* 0x0000003aff007c0c */ /* 0x000fe4000bf45070 */
[----:B------:R-:W-:Y:S02]  /*6800*/  ISETP.NE.AND.EX P4, PT, R79, RZ, PT, P4 ;  /* 0x000000ff4f00720c */ /* 0x000fe40003f85340 */
[----:B------:R-:W-:Y:S01]  /*6810*/  ISETP.NE.AND.EX P2, PT, RZ, UR59, PT, P2 ;  /* 0x0000003bff007c0c */ /* 0x000fe2000bf45320 */
[----:B------:R-:W-:Y:S02]  /*6820*/  UISETP.NE.AND UP2, UPT, UR6, URZ, UPT ;  /* 0x000000ff0600728c */ /* 0x000fe4000bf45270 */
[----:B------:R-:W-:Y:S04]  /*6830*/  UISETP.NE.U32.AND UP0, UPT, UR5, URZ, UPT ;  /* 0x000000ff0500728c */ /* 0x000fe8000bf05070 */
[----:B------:R-:W-:Y:S01]  /*6840*/  UISETP.NE.AND.EX UP1, UPT, UR4, URZ, UPT, UP0 ;  /* 0x000000ff0400728c */ /* 0x000fe2000bf25300 */
[----:B------:R-:W-:Y:S01]  /*6850*/  PLOP3.LUT P1, PT, PT, PT, UP2, 0x80, 0x8 ;  /* 0x000000000008781c */ /* 0x000fe20003f2f028 */
[----:B------:R-:W-:Y:S03]  /*6860*/  UPLOP3.LUT UP0, UPT, UPT, UPT, UPT, 0x40, 0x4 ;  /* 0x000000000004789c */ /* 0x000fe60003f0e870 */
[----:B------:R-:W-:Y:S06]  /*6870*/  @UP2 UPLOP3.LUT UP0, UPT, UPT, UPT, UP1, 0x80, 0x8 ;  /* 0x000000000008289c */ /* 0x000fec0003f0f010 */
[----:B------:R-:W-:Y:S01]  /*6880*/  PLOP3.LUT P0, PT, PT, PT, UP0, 0x80, 0x8 ;  /* 0x000000000008781c */ /* 0x000fe20003f0f008 */
[----:B------:R-:W-:Y:S01]  /*6890*/  @!UPT UIADD3 URZ, UPT, UPT, URZ, URZ, URZ ;  /* 0x000000fffffff290 */ /* 0x000fe2000fffe0ff */
[----:B------:R-:W-:Y:S11]  /*68a0*/  BRA.U !UP1, `(.L_x_102) ;  /* 0x0000000109407547 */ /* 0x000ff6000b800000 */
[----:B------:R-:W-:Y:S01]  /*68b0*/  UISETP.NE.U32.AND UP0, UPT, UR58, URZ, UPT ;  /* 0x000000ff3a00728c */ /* 0x000fe2000bf05070 */
[----:B------:R-:W-:Y:S01]  /*68c0*/  R2UR UR6, R90 ;  /* 0x000000005a0672ca */ /* 0x000fe200000e0000 */
[----:B------:R-:W1:Y:S01]  /*68d0*/  LDCU.64 UR8, c[0x0][0x358] ;  /* 0x00006b00ff0877ac */ /* 0x000e620008000a00 */
[----:B------:R-:W-:Y:S02]  /*68e0*/  HFMA2 R87, -RZ, RZ, 0, 5.9604644775390625e-08 ;  /* 0x00000001ff577431 */ /* 0x000fe400000001ff */
[----:B------:R-:W-:Y:S01]  /*68f0*/  IMAD.MOV.U32 R0, RZ, RZ, 0x1 ;  /* 0x00000001ff007424 */ /* 0x000fe200078e00ff */
[----:B------:R-:W-:Y:S06]  /*6900*/  UISETP.NE.AND.EX UP0, UPT, UR59, URZ, UPT, UP0 ;  /* 0x000000ff3b00728c */ /* 0x000fec000bf05300 */
[----:B------:R-:W-:Y:S05]  /*6910*/  PLOP3.LUT P3, PT, PT, PT, UP0, 0x80, 0x8 ;  /* 0x000000000008781c */ /* 0x000fea0003f6f008 */
[----:B------:R-:W2:Y:S01]  /*6920*/  @UP0 LDCU.64 UR4, c[0x0][0x988] ;  /* 0x00013100ff0407ac */ /* 0x000ea20008000a00 */
[----:B------:R-:W-:Y:S07]  /*6930*/  @UP0 UIMAD UR6, UR54, UR6, URZ ;  /* 0x00000006360602a4 */ /* 0x000fee000f8e02ff */
[----:B------:R-:W-:Y:S01]  /*6940*/  @!P3 PRMT R87, R0, 0x7610, R87 ;  /* 0x000076100057b816 */ /* 0x000fe20000000057 */
[----:B--2---:R-:W-:Y:S06]  /*6950*/  @UP0 UIMAD.WIDE UR4, UR6, 0x4, UR4 ;  /* 0x00000004060408a5 */ /* 0x004fec000f8e0204 */
[----:B------:R-:W-:Y:S02]  /*6960*/  IMAD.U32 R4, RZ, RZ, UR4 ;  /* 0x00000004ff047e24 */ /* 0x000fe4000f8e00ff */
[----:B------:R-:W-:Y:S03]  /*6970*/  IMAD.U32 R5, RZ, RZ, UR5 ;  /* 0x00000005ff057e24 */ /* 0x000fe6000f8e00ff */
[----:B------:R-:W2:Y:S02]  /*6980*/  @!UP0 LDCU UR4, c[0x0][0x980] ;  /* 0x00013000ff0487ac */ /* 0x000ea40008000800 */
[----:B-1---5:R1:W5:Y:S02]  /*6990*/  @P3 LDG.E R41, desc[UR8][R4.64] ;  /* 0x0000000804293981 */ /* 0x022364000c1e1900 */
[----:B-12---:R-:W-:Y:S02]  /*69a0*/  @!P3 MOV R41, UR4 ;  /* 0x000000040029bc02 */ /* 0x006fe40008000f00 */
.L_x_102:
[----:B------:R-:W-:Y:S05]  /*69b0*/  @!P4 BRA `(.L_x_103) ;  /* 0x000000000024c947 */ /* 0x000fea0003800000 */
[----:B------:R-:W-:Y:S01]  /*69c0*/  ISETP.NE.U32.AND P3, PT, R76, RZ, PT ;  /* 0x000000ff4c00720c */ /* 0x000fe20003f65070 */
[----:B------:R-:W1:Y:S03]  /*69d0*/  LDCU.64 UR4, c[0x0][0x358] ;  /* 0x00006b00ff0477ac */ /* 0x000e660008000a00 */
[----:B------:R-:W-:Y:S11]  /*69e0*/  ISETP.NE.AND.EX P3, PT, R77, RZ, PT, P3 ;  /* 0x000000ff4d00720c */ /* 0x000ff60003f65330 */
[----:B------:R-:W-:Y:S02]  /*69f0*/  @!UPT UIADD3 URZ, UPT, UPT, URZ, URZ, URZ ;  /* 0x000000fffffff290 */ /* 0x000fe4000fffe0ff */
[----:B------:R-:W2:Y:S01]  /*6a00*/  @P3 LDC.64 R4, c[0x0][0x9a8] ;  /* 0x00026a00ff043b82 */ /* 0x000ea20000000a00 */
[----:B------:R-:W-:Y:S04]  /*6a10*/  @P3 IMAD R0, R78, UR54, RZ ;  /* 0x000000364e003c24 */ /* 0x000fe8000f8e02ff */
[----:B--2---:R-:W-:Y:S05]  /*6a20*/  @P3 IMAD.WIDE R4, R0, 0x4, R4 ;  /* 0x0000000400043825 */ /* 0x004fea00078e0204 */
[----:B-1---5:R1:W5:Y:S02]  /*6a30*/  @P3 LDG.E R38, desc[UR4][R4.64] ;  /* 0x0000000404263981 */ /* 0x022364000c1e1900 */
[----:B-1----:R-:W2:Y:S02]  /*6a40*/  @!P3 LDC R38, c[0x0][0x9a0] ;  /* 0x00026800ff26bb82 */ /* 0x002ea40000000800 */
.L_x_103:
[----:B------:R-:W-:Y:S01]  /*6a50*/  ULOP3.LUT UR4, UR56, 0x1, URZ, 0x3c, !UPT ;  /* 0x0000000138047892 */ /* 0x000fe2000f8e3cff */
[----:B-----5:R-:W-:Y:S01]  /*6a60*/  FSETP.NEU.AND P3, PT, R41, RZ, PT ;  /* 0x000000ff2900720b */ /* 0x020fe20003f6d000 */
[----:B------:R-:W1:Y:S01]  /*6a70*/  LDCU.128 UR8, c[0x0][0xb80] ;  /* 0x00017000ff0877ac */ /* 0x000e620008000c00 */
[----:B------:R-:W-:Y:S01]  /*6a80*/  IMAD.U32 R113, RZ, RZ, UR51 ;  /* 0x00000033ff717e24 */ /* 0x000fe2000f8e00ff */
[----:B------:R-:W-:Y:S01]  /*6a90*/  SEL R5, RZ, 0xffffffff, P2 ;  /* 0xffffffffff057807 */ /* 0x000fe20001000000 */
[----:B------:R-:W-:Y:S01]  /*6aa0*/  IMAD.SHL.U32 R101, R96, 0x10, RZ ;  /* 0x0000001060657824 */ /* 0x000fe200078e00ff */
[----:B------:R-:W-:Y:S01]  /*6ab0*/  @P1 LOP3.LUT P2, RZ, R87, 0xff, RZ, 0xc0, !PT ;  /* 0x000000ff57ff1812 */ /* 0x000fe2000784c0ff */
[----:B------:R-:W-:Y:S01]  /*6ac0*/  IMAD.U32 R46, RZ, RZ, UR4 ;  /* 0x00000004ff2e7e24 */ /* 0x000fe2000f8e00ff */
[----:B------:R-:W-:Y:S01]  /*6ad0*/  @P1 SEL R4, RZ, 0xffffffff, P3 ;  /* 0xffffffffff041807 */ /* 0x000fe20001800000 */
[----:B------:R-:W-:Y:S01]  /*6ae0*/  IMAD.SHL.U32 R113, R113, 0x2000, RZ ;  /* 0x0000200071717824 */ /* 0x000fe200078e00ff */
[----:B------:R-:W3:Y:S01]  /*6af0*/  LDCU.128 UR16, c[0x0][0xb90] ;  /* 0x00017200ff1077ac */ /* 0x000ee20008000c00 */
[----:B------:R-:W-:Y:S01]  /*6b00*/  IMAD.SHL.U32 R100, R95, 0x10, RZ ;  /* 0x000000105f647824 */ /* 0x000fe200078e00ff */
[----:B------:R-:W-:Y:S01]  /*6b10*/  @P0 SEL R4, R5, R4, !P2 ;  /* 0x0000000405040207 */ /* 0x000fe20005000000 */
[----:B------:R-:W-:Y:S01]  /*6b20*/  IMAD.IADD R103, R98, 0x1, R113 ;  /* 0x0000000162677824 */ /* 0x000fe200078e0271 */
[----:B------:R-:W-:Y:S01]  /*6b30*/  LEA R108, R36, UR50, 0x3 ;  /* 0x00000032246c7c11 */ /* 0x000fe2000f8e18ff */
[----:B------:R-:W-:Y:S01]  /*6b40*/  IMAD.MOV.U32 R114, RZ, RZ, 0x1 ;  /* 0x00000001ff727424 */ /* 0x000fe200078e00ff */
[----:B------:R-:W-:Y:S01]  /*6b50*/  @P1 LOP3.LUT R4, R4, 0x1, RZ, 0xc0, !PT ;  /* 0x0000000104041812 */ /* 0x000fe200078ec0ff */
[----:B------:R-:W-:Y:S01]  /*6b60*/  IMAD.IADD R112, R103, 0x1, R101 ;  /* 0x0000000167707824 */ /* 0x000fe200078e0265 */
[----:B------:R-:W-:Y:S01]  /*6b70*/  SHF.L.U32 R3, R85, 0x1f, RZ ;  /* 0x0000001f55037819 */ /* 0x000fe200000006ff */
[----:B------:R-:W-:Y:S01]  /*6b80*/  USHF.L.U32 UR12, UR53, 0x7, URZ ;  /* 0x00000007350c7899 */ /* 0x000fe200080006ff */
[----:B------:R-:W-:Y:S01]  /*6b90*/  ISETP.NE.U32.OR P5, PT, R4, 0x1, !P1 ;  /* 0x000000010400780c */ /* 0x000fe20004fa5470 */
[----:B------:R-:W-:Y:S01]  /*6ba0*/  IMAD.U32 R4, RZ, RZ, UR51 ;  /* 0x00000033ff047e24 */ /* 0x000fe2000f8e00ff */
[----:B------:R-:W4:Y:S01]  /*6bb0*/  LDCU UR13, c[0x0][0xba0] ;  /* 0x00017400ff0d77ac */ /* 0x000f220008000800 */
[----:B------:R-:W-:Y:S01]  /*6bc0*/  PLOP3.LUT P2, PT, PT, PT, UP1, 0x80, 0x8 ;  /* 0x000000000008781c */ /* 0x000fe20003f4f018 */
[----:B------:R-:W-:Y:S01]  /*6bd0*/  BSSY B1, `(.L_x_104) ;  /* 0x000004d000017945 */ /* 0x000fe20003800000 */
[----:B------:R-:W-:Y:S01]  /*6be0*/  LOP3.LUT P4, R109, R87, 0xff, RZ, 0xc0, !PT ;  /* 0x000000ff576d7812 */ /* 0x000fe2000788c0ff */
[----:B------:R-:W-:Y:S01]  /*6bf0*/  IMAD.U32 R107, RZ, RZ, UR12 ;  /* 0x0000000cff6b7e24 */ /* 0x000fe2000f8e00ff */
[----:B------:R-:W-:Y:S01]  /*6c00*/  LEA R0, R4, UR50, 0x3 ;  /* 0x0000003204007c11 */ /* 0x000fe2000f8e18ff */
[----:B------:R-:W-:Y:S01]  /*6c10*/  IMAD.IADD R39, R37, 0x1, R2 ;  /* 0x0000000125277824 */ /* 0x000fe200078e0202 */
[----:B------:R-:W-:Y:S01]  /*6c20*/  SEL R4, RZ, 0xffffffff, P3 ;  /* 0xffffffffff047807 */ /* 0x000fe20001800000 */
[----:B------:R-:W-:Y:S01]  /*6c30*/  IMAD.U32 R115, RZ, RZ, UR51 ;  /* 0x00000033ff737e24 */ /* 0x000fe2000f8e00ff */
[----:B------:R-:W-:Y:S02]  /*6c40*/  P2R R111, PR, RZ, 0x20 ;  /* 0x00000020ff6f7803 */ /* 0x000fe40000000000 */
[----:B------:R-:W-:Y:S02]  /*6c50*/  CS2R R74, SRZ ;  /* 0x00000000004a7805 */ /* 0x000fe4000001ff00 */
[----:B------:R-:W-:Y:S02]  /*6c60*/  @P5 SHF.L.U32 R9, R46, 0x1f, RZ ;  /* 0x0000001f2e095819 */ /* 0x000fe400000006ff */
[----:B------:R-:W-:Y:S02]  /*6c70*/  CS2R R72, SRZ ;  /* 0x0000000000487805 */ /* 0x000fe4000001ff00 */
[----:B------:R-:W-:Y:S02]  /*6c80*/  CS2R R66, SRZ ;  /* 0x0000000000427805 */ /* 0x000fe4000001ff00 */
[----:B------:R-:W-:Y:S01]  /*6c90*/  @P2 SEL R4, R5, R4, !P4 ;  /* 0x0000000405042207 */ /* 0x000fe20006000000 */
[----:B------:R-:W2:Y:S01]  /*6ca0*/  @P5 SYNCS.PHASECHK.TRANS64.TRYWAIT P1, [R0+URZ+0xa0], R9 ;  /* 0x0000a009000055a7 */ /* 0x000ea200080211ff */
[----:B-1----:R-:W-:Y:S01]  /*6cb0*/  UIMAD.WIDE.U32 UR4, UR12, UR9, URZ ;  /* 0x000000090c0472a5 */ /* 0x002fe2000f8e00ff */
[----:B------:R-:W-:Y:S01]  /*6cc0*/  CS2R R64, SRZ ;  /* 0x0000000000407805 */ /* 0x000fe2000001ff00 */
[----:B------:R-:W-:Y:S01]  /*6cd0*/  UISETP.NE.AND UP0, UPT, UR8, 0x1, UPT ;  /* 0x000000010800788c */ /* 0x000fe2000bf05270 */
[----:B------:R-:W-:Y:S01]  /*6ce0*/  IMAD.IADD R102, R103, 0x1, R100 ;  /* 0x0000000167667824 */ /* 0x000fe200078e0264 */
[----:B------:R-:W-:Y:S01]  /*6cf0*/  USHF.R.U32.HI UR5, URZ, UR10, UR5 ;  /* 0x0000000aff057299 */ /* 0x000fe20008011605 */
[----:B------:R-:W-:Y:S01]  /*6d00*/  IMAD.IADD R47, R97, 0x1, R112 ;  /* 0x00000001612f7824 */ /* 0x000fe200078e0270 */
[----:B------:R-:W-:Y:S02]  /*6d10*/  LOP3.LUT R4, R4, 0x1, RZ, 0xc0, !PT ;  /* 0x0000000104047812 */ /* 0x000fe400078ec0ff */
[----:B------:R-:W-:Y:S01]  /*6d20*/  CS2R R58, SRZ ;  /* 0x00000000003a7805 */ /* 0x000fe2000001ff00 */
[----:B------:R-:W-:Y:S01]  /*6d30*/  USEL UR5, UR12, UR5, !UP0 ;  /* 0x000000050c057287 */ /* 0x000fe2000c000000 */
[----:B------:R-:W-:Y:S01]  /*6d40*/  CS2R R56, SRZ ;  /* 0x0000000000387805 */ /* 0x000fe2000001ff00 */
[----:B------:R-:W-:Y:S01]  /*6d50*/  UISETP.NE.AND UP0, UPT, UR11, 0x1, UPT ;  /* 0x000000010b00788c */ /* 0x000fe2000bf05270 */
[----:B------:R-:W-:Y:S01]  /*6d60*/  CS2R R50, SRZ ;  /* 0x0000000000327805 */ /* 0x000fe2000001ff00 */
[----:B---3--:R-:W-:Y:S01]  /*6d70*/  UIMAD.WIDE.U32 UR6, UR5, UR16, URZ ;  /* 0x00000010050672a5 */ /* 0x008fe2000f8e00ff */
[----:B------:R-:W-:Y:S01]  /*6d80*/  CS2R R48, SRZ ;  /* 0x0000000000307805 */ /* 0x000fe2000001ff00 */
[----:B------:R-:W-:Y:S01]  /*6d90*/  IMAD R6, RZ, RZ, -UR5 ;  /* 0x80000005ff067e24 */ /* 0x000fe2000f8e02ff */
[----:B------:R1:W3:Y:S01]  /*6da0*/  SYNCS.PHASECHK.TRANS64.TRYWAIT P0, [R108+URZ+0xf0], R3 ;  /* 0x0000f0036c0075a7 */ /* 0x0002e200080011ff */
[----:B------:R-:W-:Y:S02]  /*6db0*/  IMAD.U32 R106, RZ, RZ, UR5 ;  /* 0x00000005ff6a7e24 */ /* 0x000fe4000f8e00ff */
[----:B------:R-:W-:Y:S01]  /*6dc0*/  IMAD R107, R6, UR8, R107 ;  /* 0x00000008066b7c24 */ /* 0x000fe2000f8e026b */
[----:B------:R-:W-:Y:S02]  /*6dd0*/  UMOV UR4, UR7 ;  /* 0x0000000700047c82 */ /* 0x000fe40008000000 */
[----:B------:R-:W-:Y:S04]  /*6de0*/  USHF.R.U32.HI UR4, URZ, UR17, UR4 ;  /* 0x00000011ff047299 */ /* 0x000fe80008011604 */
[----:B------:R-:W-:Y:S02]  /*6df0*/  USEL UR4, UR5, UR4, !UP0 ;  /* 0x0000000405047287 */ /* 0x000fe4000c000000 */
[----:B------:R-:W-:Y:S02]  /*6e00*/  UISETP.NE.AND UP0, UPT, UR18, 0x1, UPT ;  /* 0x000000011200788c */ /* 0x000fe4000bf05270 */
[----:B------:R-:W-:Y:S02]  /*6e10*/  UIMAD.WIDE.U32 UR6, UR4, UR19, URZ ;  /* 0x00000013040672a5 */ /* 0x000fe4000f8e00ff */
[----:B------:R-:W-:Y:S02]  /*6e20*/  IMAD.U32 R105, RZ, RZ, UR4 ;  /* 0x00000004ff697e24 */ /* 0x000fe4000f8e00ff */
[----:B------:R-:W-:Y:S01]  /*6e30*/  PLOP3.LUT P2, PT, PT, PT, UP0, 0x80, 0x8 ;  /* 0x000000000008781c */ /* 0x000fe20003f4f008 */
[----:B------:R-:W-:Y:S02]  /*6e40*/  IMAD R7, RZ, RZ, -UR4 ;  /* 0x80000004ff077e24 */ /* 0x000fe4000f8e02ff */
[----:B------:R-:W-:Y:S01]  /*6e50*/  UMOV UR6, UR7 ;  /* 0x0000000700067c82 */ /* 0x000fe20008000000 */
[----:B------:R-:W-:Y:S01]  /*6e60*/  IMAD.U32 R104, RZ, RZ, UR4 ;  /* 0x00000004ff687e24 */ /* 0x000fe2000f8e00ff */
[----:B----4-:R-:W-:Y:S01]  /*6e70*/  USHF.R.U32.HI UR6, URZ, UR13, UR6 ;  /* 0x0000000dff067299 */ /* 0x010fe20008011606 */
[----:B------:R-:W-:Y:S05]  /*6e80*/  IMAD R106, R7, UR11, R106 ;  /* 0x0000000b076a7c24 */ /* 0x000fea000f8e026a */
[----:B------:R-:W-:Y:S02]  /*6e90*/  SEL R105, R105, UR6, !P2 ;  /* 0x0000000669697c07 */ /* 0x000fe4000d000000 */
[----:B------:R-:W-:Y:S03]  /*6ea0*/  ISETP.NE.U32.AND P2, PT, R4, 0x1, PT ;  /* 0x000000010400780c */ /* 0x000fe60003f45070 */
[----:B------:R-:W-:Y:S01]  /*6eb0*/  IMAD.MOV R5, RZ, RZ, -R105 ;  /* 0x000000ffff057224 */ /* 0x000fe200078e0a69 */
[----:B------:R-:W-:Y:S03]  /*6ec0*/  P2R R116, PR, RZ, 0x4 ;  /* 0x00000004ff747803 */ /* 0x000fe60000000000 */
[----:B------:R-:W-:Y:S01]  /*6ed0*/  IMAD R104, R5, UR18, R104 ;  /* 0x0000001205687c24 */ /* 0x000fe2000f8e0268 */
[----:B--2---:R-:W-:Y:S01]  /*6ee0*/  @P5 SEL R114, RZ, 0x1, !P1 ;  /* 0x00000001ff725807 */ /* 0x004fe20004800000 */
[----:B-1----:R-:W-:Y:S06]  /*6ef0*/  @!P5 BRA `(.L_x_105) ;  /* 0x000000000068d947 */ /* 0x002fec0003800000 */
[----:B------:R-:W-:Y:S01]  /*6f00*/  ISETP.NE.AND P1, PT, R114, RZ, PT ;  /* 0x000000ff7200720c */ /* 0x000fe20003f25270 */
[----:B------:R-:W-:Y:S01]  /*6f10*/  BSSY B0, `(.L_x_106) ;  /* 0x000000d000007945 */ /* 0x000fe20003800000 */
[----:B------:R-:W-:Y:S02]  /*6f20*/  CS2R R50, SRZ ;  /* 0x0000000000327805 */ /* 0x000fe4000001ff00 */
[----:B------:R-:W-:Y:S02]  /*6f30*/  CS2R R48, SRZ ;  /* 0x0000000000307805 */ /* 0x000fe4000001ff00 */
[----:B------:R-:W-:Y:S02]  /*6f40*/  CS2R R58, SRZ ;  /* 0x00000000003a7805 */ /* 0x000fe4000001ff00 */
[----:B------:R-:W-:Y:S02]  /*6f50*/  CS2R R56, SRZ ;  /* 0x0000000000387805 */ /* 0x000fe4000001ff00 */
[----:B------:R-:W-:Y:S02]  /*6f60*/  CS2R R66, SRZ ;  /* 0x0000000000427805 */ /* 0x000fe4000001ff00 */
[----:B------:R-:W-:Y:S02]  /*6f70*/  CS2R R64, SRZ ;  /* 0x0000000000407805 */ /* 0x000fe4000001ff00 */
[----:B------:R-:W-:Y:S02]  /*6f80*/  CS2R R74, SRZ ;  /* 0x00000000004a7805 */ /* 0x000fe4000001ff00 */
[----:B------:R-:W-:Y:S01]  /*6f90*/  CS2R R72, SRZ ;  /* 0x0000000000487805 */ /* 0x000fe2000001ff00 */
[----:B------:R-:W-:Y:S06]  /*6fa0*/  @P1 BRA `(.L_x_107) ;  /* 0x00000000000c1947 */ /* 0x000fec0003800000 */
[----:B------:R-:W-:Y:S04]  /*6fb0*/  SHF.L.U32 R5, R46, 0x1f, RZ ;  /* 0x0000001f2e057819 */ /* 0x000fe800000006ff */
[----:B------:R-:W1:Y:S02]  /*6fc0*/  SYNCS.PHASECHK.TRANS64.TRYWAIT P1, [R0+URZ+0xa0], R5 ;  /* 0x0000a005000075a7 */ /* 0x000e6400080211ff */
[----:B-1----:R-:W-:Y:S05]  /*6fd0*/  @!P1 BRA `(.L_x_108) ;  /* 0x0000002400f09947 */ /* 0x002fea0003800000 */
.L_x_107:
[----:B------:R-:W-:Y:S05]  /*6fe0*/  BSYNC B0 ;  /* 0x0000000000007941 */ /* 0x000fea0003800000 */
.L_x_106:
[----:B------:R-:W-:Y:S01]  /*6ff0*/  ISETP.NE.AND P1, PT, R116, RZ, PT ;  /* 0x000000ff7400720c */ /* 0x000fe20003f25270 */
[----:B------:R-:W-:Y:S04]  /*7000*/  UIADD3 UR4, UPT, UPT, UR51, 0x1, URZ ;  /* 0x0000000133047890 */ /* 0x000fe8000fffe0ff */
[----:B------:R-:W-:Y:S04]  /*7010*/  UISETP.NE.AND UP0, UPT, UR4, 0x3, UPT ;  /* 0x000000030400788c */ /* 0x000fe8000bf05270 */
[----:B------:R-:W-:Y:S02]  /*7020*/  USEL UR5, URZ, 0x1, UP0 ;  /* 0x00000001ff057887 */ /* 0x000fe40008000000 */
[----:B------:R-:W-:Y:S02]  /*7030*/  USEL UR4, UR4, URZ, UP0 ;  /* 0x000000ff04047287 */ /* 0x000fe40008000000 */
[----:B------:R2:W4:Y:S02]  /*7040*/  @P1 LDS.128 R48, [R103] ;  /* 0x0000000067301984 */ /* 0x0005240000000c00 */
[----:B------:R-:W-:Y:S02]  /*7050*/  LOP3.LUT R46, R46, UR5, RZ, 0x3c, !PT ;  /* 0x000000052e2e7c12 */ /* 0x000fe4000f8e3cff */
[----:B------:R2:W1:Y:S01]  /*7060*/  @P1 LDS.128 R56, [R112+0x10] ;  /* 0x0000100070381984 */ /* 0x0004620000000c00 */
[----:B------:R-:W-:Y:S03]  /*7070*/  IMAD.U32 R115, RZ, RZ, UR4 ;  /* 0x00000004ff737e24 */ /* 0x000fe6000f8e00ff */
[----:B------:R2:W1:Y:S04]  /*7080*/  @P1 LDS.128 R64, [R102+0x20] ;  /* 0x0000200066401984 */ /* 0x0004680000000c00 */
[----:B------:R2:W1:Y:S02]  /*7090*/  @P1 LDS.128 R72, [R47+0x10] ;  /* 0x000010002f481984 */ /* 0x0004640000000c00 */
.L_x_105:
[----:B------:R-:W-:Y:S05]  /*70a0*/  BSYNC B1 ;  /* 0x0000000000017941 */ /* 0x000fea0003800000 */
.L_x_104:
[----:B-1----:R-:W-:Y:S04]  /*70b0*/  SHF.R.U32.HI R5, RZ, 0x15, R39 ;  /* 0x00000015ff057819 */ /* 0x002fe80000011627 */
[----:B------:R-:W-:Y:S01]  /*70c0*/  LOP3.LUT P1, RZ, R5, 0x3, R88, 0x48, !PT ;  /* 0x0000000305ff7812 */ /* 0x000fe20007824858 */
[----:B------:R-:W-:Y:S01]  /*70d0*/  @!UPT UIADD3 URZ, UPT, UPT, URZ, URZ, URZ ;  /* 0x000000fffffff290 */ /* 0x000fe2000fffe0ff */
[----:B---3--:R-:W-:Y:S11]  /*70e0*/  @P0 BRA `(.L_x_109) ;  /* 0x0000000000080947 */ /* 0x008ff60003800000 */
[----:B------:R-:W1:Y:S02]  /*70f0*/  SYNCS.PHASECHK.TRANS64.TRYWAIT P0, [R108+URZ+0xf0], R3 ;  /* 0x0000f0036c0075a7 */ /* 0x000e6400080011ff */
[----:B-1----:R-:W-:Y:S05]  /*7100*/  @!P0 BRA `(.L_x_110) ;  /* 0x0000002400b88947 */ /* 0x002fea0003800000 */
.L_x_109:
[----:B------:R-:W-:Y:S05]  /*7110*/  @!P1 BRA `(.L_x_111) ;  /* 0x0000000000409947 */ /* 0x000fea0003800000 */
[----:B------:R-:W3:Y:S01]  /*7120*/  LDCU.64 UR8, c[0x4][0x70] ;  /* 0x01000e00ff0877ac */ /* 0x000ee20008000a00 */
[----:B-1----:R-:W-:Y:S01]  /*7130*/  MOV R3, 0x0 ;  /* 0x0000000000037802 */ /* 0x002fe20000000f00 */
[----:B------:R-:W-:Y:S02]  /*7140*/  HFMA2 R12, -RZ, RZ, 0, 5.9604644775390625e-08 ;  /* 0x00000001ff0c7431 */ /* 0x000fe400000001ff */
[----:B------:R-:W-:Y:S02]  /*7150*/  IMAD.MOV.U32 R8, RZ, RZ, 0x192 ;  /* 0x00000192ff087424 */ /* 0x000fe400078e00ff */
[----:B------:R-:W-:Y:S01]  /*7160*/  IMAD.MOV.U32 R13, RZ, RZ, RZ ;  /* 0x000000ffff0d7224 */ /* 0x000fe200078e00ff */
[----:B------:R-:W1:Y:S01]  /*7170*/  LDCU.64 UR6, c[0x4][0x78] ;  /* 0x01000f00ff0677ac */ /* 0x000e620008000a00 */
[----:B------:R-:W2:Y:S01]  /*7180*/  LDC.64 R2, c[0x4][R3] ;  /* 0x0100000003027b82 */ /* 0x000ea20000000a00 */
[----:B------:R-:W5:Y:S01]  /*7190*/  LDCU.64 UR4, c[0x4][0x10] ;  /* 0x01000200ff0477ac */ /* 0x000f620008000a00 */
[----:B---3--:R-:W-:Y:S01]  /*71a0*/  MOV R5, UR9 ;  /* 0x0000000900057c02 */ /* 0x008fe20008000f00 */
[----:B------:R-:W-:Y:S01]  /*71b0*/  IMAD.U32 R4, RZ, RZ, UR8 ;  /* 0x00000008ff047e24 */ /* 0x000fe2000f8e00ff */
[----:B-1----:R-:W-:Y:S01]  /*71c0*/  MOV R7, UR7 ;  /* 0x0000000700077c02 */ /* 0x002fe20008000f00 */
[----:B------:R-:W-:Y:S01]  /*71d0*/  IMAD.U32 R6, RZ, RZ, UR6 ;  /* 0x00000006ff067e24 */ /* 0x000fe2000f8e00ff */
[----:B-----5:R-:W-:Y:S01]  /*71e0*/  MOV R11, UR5 ;  /* 0x00000005000b7c02 */ /* 0x020fe20008000f00 */
[----:B------:R-:W-:Y:S02]  /*71f0*/  IMAD.U32 R10, RZ, RZ, UR4 ;  /* 0x00000004ff0a7e24 */ /* 0x000fe4000f8e00ff */
[----:B------:R-:W-:Y:S07]  /*7200*/  LEPC R20, `(.L_x_111) ;  /* 0x000000001014794e */ /* 0x000fee0000000000 */
[----:B--2-4-:R-:W-:Y:S05]  /*7210*/  CALL.ABS.NOINC R2 ;  /* 0x0000000002007343 */ /* 0x014fea0003c00000 */
.L_x_111:
[----:B------:R-:W-:Y:S05]  /*7220*/  WARPSYNC.ALL ;  /* 0x0000000000007948 */ /* 0x000fea0003800000 */
[----:B------:R-:W-:Y:S01]  /*7230*/  R2UR UR4, R39 ;  /* 0x00000000270472ca */ /* 0x000fe200000e0000 */
[--C-:B----4-:R-:W-:Y:S01]  /*7240*/  HADD2.F32 R40, -RZ, R48.reuse.H0_H0 ;  /* 0x20000030ff287230 */ /* 0x110fe20000004100 */
[----:B------:R-:W-:Y:S01]  /*7250*/  ISETP.NE.AND P0, PT, R86, RZ, PT ;  /* 0x000000ff5600720c */ /* 0x000fe20003f05270 */
[----:B------:R-:W-:Y:S01]  /*7260*/  HADD2.F32 R43, -RZ, R48.H1_H1 ;  /* 0x30000030ff2b7230 */ /* 0x000fe20000004100 */
[----:B------:R-:W-:Y:S01]  /*7270*/  BSSY.RECONVERGENT B0, `(.L_x_112) ;  /* 0x0000087000007945 */ /* 0x000fe20003800200 */
[----:B------:R-:W-:Y:S02]  /*7280*/  HADD2.F32 R42, -RZ, R49.H1_H1 ;  /* 0x30000031ff2a7230 */ /* 0x000fe40000004100 */
[----:B------:R-:W-:Y:S02]  /*7290*/  HADD2.F32 R45, -RZ, R51.H0_H0 ;  /* 0x20000033ff2d7230 */ /* 0x000fe40000004100 */
[----:B------:R-:W-:Y:S04]  /*72a0*/  HADD2.F32 R44, -RZ, R75.H1_H1 ;  /* 0x3000004bff2c7230 */ /* 0x000fe80000004100 */
[----:B------:R-:W3:Y:S02]  /*72b0*/  LDTM.x32 R4, tmem[UR4] ;  /* 0x00000004000479ee */ /* 0x000ee400082c0000 */
[C---:B---3--:R-:W-:Y:S01]  /*72c0*/  FMUL R0, R38.reuse, R4 ;  /* 0x0000000426007220 */ /* 0x048fe20000400000 */
[C---:B------:R-:W-:Y:S01]  /*72d0*/  FMUL R2, R38.reuse, R5 ;  /* 0x0000000526027220 */ /* 0x040fe20000400000 */
[C---:B-1----:R-:W-:Y:S01]  /*72e0*/  FMUL R3, R38.reuse, R6 ;  /* 0x0000000626037220 */ /* 0x042fe20000400000 */
[C---:B------:R-:W-:Y:S01]  /*72f0*/  FMUL R7, R38.reuse, R7 ;  /* 0x0000000726077220 */ /* 0x040fe20000400000 */
[C---:B------:R-:W-:Y:S01]  /*7300*/  FFMA R0, R41.reuse, R40, R0 ;  /* 0x0000002829007223 */ /* 0x040fe20000000000 */
[----:B------:R-:W-:Y:S02]  /*7310*/  HADD2.F32 R40, -RZ, R49.H0_H0 ;  /* 0x20000031ff287230 */ /* 0x000fe40000004100 */
[C---:B------:R-:W-:Y:S01]  /*7320*/  FFMA R2, R41.reuse, R43, R2 ;  /* 0x0000002b29027223 */ /* 0x040fe20000000002 */
[--C-:B------:R-:W-:Y:S02]  /*7330*/  HADD2.F32 R43, -RZ, R50.reuse.H0_H0 ;  /* 0x20000032ff2b7230 */ /* 0x100fe40000004100 */
[C---:B------:R-:W-:Y:S01]  /*7340*/  FMUL R4, R38.reuse, R8 ;  /* 0x0000000826047220 */ /* 0x040fe20000400000 */
[----:B------:R-:W-:Y:S01]  /*7350*/  FMUL R5, R38, R9 ;  /* 0x0000000926057220 */ /* 0x000fe20000400000 */
[C---:B------:R-:W-:Y:S01]  /*7360*/  FFMA R3, R41.reuse, R40, R3 ;  /* 0x0000002829037223 */ /* 0x040fe20000000003 */
[----:B------:R-:W-:Y:S01]  /*7370*/  HADD2.F32 R40, -RZ, R50.H1_H1 ;  /* 0x30000032ff287230 */ /* 0x000fe20000004100 */
[----:B------:R-:W-:Y:S01]  /*7380*/  F2FP.F16.F32.PACK_AB R52, R2, R0 ;  /* 0x000000000234723e */ /* 0x000fe200000000ff */
[C---:B------:R-:W-:Y:S01]  /*7390*/  FFMA R7, R41.reuse, R42, R7 ;  /* 0x0000002a29077223 */ /* 0x040fe20000000007 */
[C---:B------:R-:W-:Y:S01]  /*73a0*/  FFMA R4, R41.reuse, R43, R4 ;  /* 0x0000002b29047223 */ /* 0x040fe20000000004 */
[C---:B------:R-:W-:Y:S01]  /*73b0*/  FMUL R6, R38.reuse, R10 ;  /* 0x0000000a26067220 */ /* 0x040fe20000400000 */
[----:B------:R-:W-:Y:S02]  /*73c0*/  HADD2.F32 R42, -RZ, R51.H1_H1 ;  /* 0x30000033ff2a7230 */ /* 0x000fe40000004100 */
[----:B------:R-:W-:Y:S01]  /*73d0*/  FFMA R5, R41, R40, R5 ;  /* 0x0000002829057223 */ /* 0x000fe20000000005 */
[----:B------:R-:W-:Y:S01]  /*73e0*/  F2FP.F16.F32.PACK_AB R53, R7, R3 ;  /* 0x000000030735723e */ /* 0x000fe200000000ff */
[----:B------:R-:W-:Y:S01]  /*73f0*/  FFMA R6, R41, R45, R6 ;  /* 0x0000002d29067223 */ /* 0x000fe20000000006 */
[C---:B------:R-:W-:Y:S01]  /*7400*/  FMUL R11, R38.reuse, R11 ;  /* 0x0000000b260b7220 */ /* 0x040fe20000400000 */
[--C-:B------:R-:W-:Y:S01]  /*7410*/  HADD2.F32 R40, -RZ, R56.reuse.H0_H0 ;  /* 0x20000038ff287230 */ /* 0x100fe20000004100 */
[----:B------:R-:W-:Y:S01]  /*7420*/  F2FP.F16.F32.PACK_AB R54, R5, R4 ;  /* 0x000000040536723e */ /* 0x000fe200000000ff */
[C---:B------:R-:W-:Y:S01]  /*7430*/  FMUL R8, R38.reuse, R12 ;  /* 0x0000000c26087220 */ /* 0x040fe20000400000 */
[C---:B------:R-:W-:Y:S01]  /*7440*/  FFMA R11, R41.reuse, R42, R11 ;  /* 0x0000002a290b7223 */ /* 0x040fe2000000000b */
[----:B------:R-:W-:Y:S02]  /*7450*/  HADD2.F32 R42, -RZ, R56.H1_H1 ;  /* 0x30000038ff2a7230 */ /* 0x000fe40000004100 */
[C---:B------:R-:W-:Y:S01]  /*7460*/  FMUL R9, R38.reuse, R13 ;  /* 0x0000000d26097220 */ /* 0x040fe20000400000 */
[--C-:B------:R-:W-:Y:S02]  /*7470*/  HADD2.F32 R43, -RZ, R57.reuse.H0_H0 ;  /* 0x20000039ff2b7230 */ /* 0x100fe40000004100 */
[----:B------:R-:W-:Y:S01]  /*7480*/  FFMA R8, R41, R40, R8 ;  /* 0x0000002829087223 */ /* 0x000fe20000000008 */
[----:B------:R-:W-:Y:S01]  /*7490*/  F2FP.F16.F32.PACK_AB R55, R11, R6 ;  /* 0x000000060b37723e */ /* 0x000fe200000000ff */
[----:B------:R-:W-:Y:S01]  /*74a0*/  FFMA R9, R41, R42, R9 ;  /* 0x0000002a29097223 */ /* 0x000fe20000000009 */
[C---:B------:R-:W-:Y:S01]  /*74b0*/  FMUL R10, R38.reuse, R14 ;  /* 0x0000000e260a7220 */ /* 0x040fe20000400000 */
[----:B------:R-:W-:Y:S02]  /*74c0*/  HADD2.F32 R40, -RZ, R57.H1_H1 ;  /* 0x30000039ff287230 */ /* 0x000fe40000004100 */
[C---:B------:R-:W-:Y:S01]  /*74d0*/  FMUL R15, R38.reuse, R15 ;  /* 0x0000000f260f7220 */ /* 0x040fe20000400000 */
[----:B------:R1:W-:Y:S01]  /*74e0*/  STS.128 [R103], R52 ;  /* 0x0000003467007388 */ /* 0x0003e20000000c00 */
[----:B------:R-:W-:Y:S01]  /*74f0*/  F2FP.F16.F32.PACK_AB R60, R9, R8 ;  /* 0x00000008093c723e */ /* 0x000fe200000000ff */
[C---:B------:R-:W-:Y:S01]  /*7500*/  FFMA R10, R41.reuse, R43, R10 ;  /* 0x0000002b290a7223 */ /* 0x040fe2000000000a */
[--C-:B------:R-:W-:Y:S02]  /*7510*/  HADD2.F32 R43, -RZ, R58.reuse.H0_H0 ;  /* 0x2000003aff2b7230 */ /* 0x100fe40000004100 */
[----:B------:R-:W-:Y:S01]  /*7520*/  FFMA R15, R41, R40, R15 ;  /* 0x00000028290f7223 */ /* 0x000fe2000000000f */
[C---:B------:R-:W-:Y:S01]  /*7530*/  FMUL R12, R38.reuse, R16 ;  /* 0x00000010260c7220 */ /* 0x040fe20000400000 */
[----:B------:R-:W-:Y:S02]  /*7540*/  HADD2.F32 R42, -RZ, R58.H1_H1 ;  /* 0x3000003aff2a7230 */ /* 0x000fe40000004100 */
[C---:B------:R-:W-:Y:S01]  /*7550*/  FMUL R13, R38.reuse, R17 ;  /* 0x00000011260d7220 */ /* 0x040fe20000400000 */
[--C-:B------:R-:W-:Y:S01]  /*7560*/  HADD2.F32 R45, -RZ, R59.reuse.H0_H0 ;  /* 0x2000003bff2d7230 */ /* 0x100fe20000004100 */
[----:B------:R-:W-:Y:S01]  /*7570*/  F2FP.F16.F32.PACK_AB R61, R15, R10 ;  /* 0x0000000a0f3d723e */ /* 0x000fe200000000ff */
[C---:B------:R-:W-:Y:S01]  /*7580*/  FFMA R12, R41.reuse, R43, R12 ;  /* 0x0000002b290c7223 */ /* 0x040fe2000000000c */
[C---:B------:R-:W-:Y:S01]  /*7590*/  FFMA R13, R41.reuse, R42, R13 ;  /* 0x0000002a290d7223 */ /* 0x040fe2000000000d */
[C---:B------:R-:W-:Y:S01]  /*75a0*/  FMUL R14, R38.reuse, R18 ;  /* 0x00000012260e7220 */ /* 0x040fe20000400000 */
[----:B------:R-:W-:Y:S02]  /*75b0*/  HADD2.F32 R40, -RZ, R59.H1_H1 ;  /* 0x3000003bff287230 */ /* 0x000fe40000004100 */
[C---:B------:R-:W-:Y:S01]  /*75c0*/  FMUL R19, R38.reuse, R19 ;  /* 0x0000001326137220 */ /* 0x040fe20000400000 */
[--C-:B------:R-:W-:Y:S02]  /*75d0*/  HADD2.F32 R43, -RZ, R64.reuse.H0_H0 ;  /* 0x20000040ff2b7230 */ /* 0x100fe40000004100 */
[C---:B------:R-:W-:Y:S01]  /*75e0*/  FFMA R14, R41.reuse, R45, R14 ;  /* 0x0000002d290e7223 */ /* 0x040fe2000000000e */
[C---:B------:R-:W-:Y:S01]  /*75f0*/  FMUL R16, R38.reuse, R20 ;  /* 0x0000001426107220 */ /* 0x040fe20000400000 */
[C---:B------:R-:W-:Y:S01]  /*7600*/  FFMA R19, R41.reuse, R40, R19 ;  /* 0x0000002829137223 */ /* 0x040fe20000000013 */
[----:B------:R-:W-:Y:S02]  /*7610*/  HADD2.F32 R40, -RZ, R64.H1_H1 ;  /* 0x30000040ff287230 */ /* 0x000fe40000004100 */
[C---:B------:R-:W-:Y:S01]  /*7620*/  FMUL R17, R38.reuse, R21 ;  /* 0x0000001526117220 */ /* 0x040fe20000400000 */
[--C-:B------:R-:W-:Y:S02]  /*7630*/  HADD2.F32 R45, -RZ, R65.reuse.H0_H0 ;  /* 0x20000041ff2d7230 */ /* 0x100fe40000004100 */
[C---:B------:R-:W-:Y:S01]  /*7640*/  FMUL R18, R38.reuse, R22 ;  /* 0x0000001626127220 */ /* 0x040fe20000400000 */
[----:B------:R-:W-:Y:S02]  /*7650*/  HADD2.F32 R42, -RZ, R65.H1_H1 ;  /* 0x30000041ff2a7230 */ /* 0x000fe40000004100 */
[C---:B------:R-:W-:Y:S01]  /*7660*/  FMUL R23, R38.reuse, R23 ;  /* 0x0000001726177220 */ /* 0x040fe20000400000 */
[C---:B------:R-:W-:Y:S01]  /*7670*/  FFMA R16, R41.reuse, R43, R16 ;  /* 0x0000002b29107223 */ /* 0x040fe20000000010 */
[C---:B------:R-:W-:Y:S01]  /*7680*/  FFMA R17, R41.reuse, R40, R17 ;  /* 0x0000002829117223 */ /* 0x040fe20000000011 */
[C---:B------:R-:W-:Y:S01]  /*7690*/  FFMA R18, R41.reuse, R45, R18 ;  /* 0x0000002d29127223 */ /* 0x040fe20000000012 */
[C---:B------:R-:W-:Y:S01]  /*76a0*/  FFMA R23, R41.reuse, R42, R23 ;  /* 0x0000002a29177223 */ /* 0x040fe20000000017 */
[--C-:B------:R-:W-:Y:S02]  /*76b0*/  HADD2.F32 R40, -RZ, R66.reuse.H0_H0 ;  /* 0x20000042ff287230 */ /* 0x100fe40000004100 */
[C---:B------:R-:W-:Y:S01]  /*76c0*/  FMUL R20, R38.reuse, R24 ;  /* 0x0000001826147220 */ /* 0x040fe20000400000 */
[----:B------:R-:W-:Y:S02]  /*76d0*/  HADD2.F32 R42, -RZ, R66.H1_H1 ;  /* 0x30000042ff2a7230 */ /* 0x000fe40000004100 */
[C---:B------:R-:W-:Y:S01]  /*76e0*/  FMUL R21, R38.reuse, R25 ;  /* 0x0000001926157220 */ /* 0x040fe20000400000 */
[--C-:B------:R-:W-:Y:S02]  /*76f0*/  HADD2.F32 R43, -RZ, R67.reuse.H0_H0 ;  /* 0x20000043ff2b7230 */ /* 0x100fe40000004100 */
[C---:B------:R-:W-:Y:S01]  /*7700*/  FMUL R22, R38.reuse, R26 ;  /* 0x0000001a26167220 */ /* 0x040fe20000400000 */
[C---:B------:R-:W-:Y:S01]  /*7710*/  FFMA R20, R41.reuse, R40, R20 ;  /* 0x0000002829147223 */ /* 0x040fe20000000014 */
[C---:B------:R-:W-:Y:S01]  /*7720*/  FFMA R21, R41.reuse, R42, R21 ;  /* 0x0000002a29157223 */ /* 0x040fe20000000015 */
[----:B------:R-:W-:Y:S02]  /*7730*/  HADD2.F32 R40, -RZ, R67.H1_H1 ;  /* 0x30000043ff287230 */ /* 0x000fe40000004100 */
[----:B------:R-:W-:Y:S01]  /*7740*/  FFMA R22, R41, R43, R22 ;  /* 0x0000002b29167223 */ /* 0x000fe20000000016 */
[C---:B------:R-:W-:Y:S01]  /*7750*/  FMUL R27, R38.reuse, R27 ;  /* 0x0000001b261b7220 */ /* 0x040fe20000400000 */
[--C-:B------:R-:W-:Y:S02]  /*7760*/  HADD2.F32 R43, -RZ, R72.reuse.H0_H0 ;  /* 0x20000048ff2b7230 */ /* 0x100fe40000004100 */
[C---:B------:R-:W-:Y:S01]  /*7770*/  FMUL R24, R38.reuse, R28 ;  /* 0x0000001c26187220 */ /* 0x040fe20000400000 */
[----:B------:R-:W-:Y:S02]  /*7780*/  HADD2.F32 R42, -RZ, R72.H1_H1 ;  /* 0x30000048ff2a7230 */ /* 0x000fe40000004100 */
[C---:B------:R-:W-:Y:S01]  /*7790*/  FMUL R25, R38.reuse, R29 ;  /* 0x0000001d26197220 */ /* 0x040fe20000400000 */
[--C-:B------:R-:W-:Y:S01]  /*77a0*/  HADD2.F32 R45, -RZ, R73.reuse.H0_H0 ;  /* 0x20000049ff2d7230 */ /* 0x100fe20000004100 */
[----:B------:R-:W-:Y:S01]  /*77b0*/  F2FP.F16.F32.PACK_AB R62, R13, R12 ;  /* 0x0000000c0d3e723e */ /* 0x000fe200000000ff */
[C---:B------:R-:W-:Y:S01]  /*77c0*/  FMUL R26, R38.reuse, R30 ;  /* 0x0000001e261a7220 */ /* 0x040fe20000400000 */
[----:B------:R-:W-:Y:S01]  /*77d0*/  F2FP.F16.F32.PACK_AB R63, R19, R14 ;  /* 0x0000000e133f723e */ /* 0x000fe200000000ff */
[C---:B------:R-:W-:Y:S01]  /*77e0*/  FFMA R27, R41.reuse, R40, R27 ;  /* 0x00000028291b7223 */ /* 0x040fe2000000001b */
[C---:B------:R-:W-:Y:S01]  /*77f0*/  FFMA R24, R41.reuse, R43, R24 ;  /* 0x0000002b29187223 */ /* 0x040fe20000000018 */
[----:B------:R-:W-:Y:S02]  /*7800*/  HADD2.F32 R40, -RZ, R73.H1_H1 ;  /* 0x30000049ff287230 */ /* 0x000fe40000004100 */
[C---:B------:R-:W-:Y:S01]  /*7810*/  FFMA R25, R41.reuse, R42, R25 ;  /* 0x0000002a29197223 */ /* 0x040fe20000000019 */
[----:B------:R1:W-:Y:S01]  /*7820*/  STS.128 [R112+0x10], R60 ;  /* 0x0000103c70007388 */ /* 0x0003e20000000c00 */
[C---:B------:R-:W-:Y:S01]  /*7830*/  FMUL R31, R38.reuse, R31 ;  /* 0x0000001f261f7220 */ /* 0x040fe20000400000 */
[--C-:B------:R-:W-:Y:S02]  /*7840*/  HADD2.F32 R43, -RZ, R74.reuse.H0_H0 ;  /* 0x2000004aff2b7230 */ /* 0x100fe40000004100 */
[C---:B------:R-:W-:Y:S01]  /*7850*/  FFMA R26, R41.reuse, R45, R26 ;  /* 0x0000002d291a7223 */ /* 0x040fe2000000001a */
[C---:B------:R-:W-:Y:S01]  /*7860*/  FMUL R28, R38.reuse, R32 ;  /* 0x00000020261c7220 */ /* 0x040fe20000400000 */
[----:B------:R-:W-:Y:S02]  /*7870*/  HADD2.F32 R42, -RZ, R74.H1_H1 ;  /* 0x3000004aff2a7230 */ /* 0x000fe40000004100 */
[C---:B------:R-:W-:Y:S01]  /*7880*/  FMUL R29, R38.reuse, R33 ;  /* 0x00000021261d7220 */ /* 0x040fe20000400000 */
[----:B------:R-:W-:Y:S02]  /*7890*/  HADD2.F32 R45, -RZ, R75.H0_H0 ;  /* 0x2000004bff2d7230 */ /* 0x000fe40000004100 */
[C---:B------:R-:W-:Y:S01]  /*78a0*/  FMUL R30, R38.reuse, R34 ;  /* 0x00000022261e7220 */ /* 0x040fe20000400000 */
[----:B------:R-:W-:Y:S01]  /*78b0*/  FFMA R31, R41, R40, R31 ;  /* 0x00000028291f7223 */ /* 0x000fe2000000001f */
[----:B------:R-:W-:Y:S01]  /*78c0*/  FMUL R35, R38, R35 ;  /* 0x0000002326237220 */ /* 0x000fe20000400000 */
[----:B------:R-:W-:Y:S01]  /*78d0*/  F2FP.F16.F32.PACK_AB R68, R17, R16 ;  /* 0x000000101144723e */ /* 0x000fe200000000ff */
[----:B------:R-:W-:Y:S01]  /*78e0*/  FFMA R28, R41, R43, R28 ;  /* 0x0000002b291c7223 */ /* 0x000fe2000000001c */
[----:B------:R-:W-:Y:S01]  /*78f0*/  F2FP.F16.F32.PACK_AB R69, R23, R18 ;  /* 0x000000121745723e */ /* 0x000fe200000000ff */
[----:B------:R-:W-:Y:S01]  /*7900*/  FFMA R29, R41, R42, R29 ;  /* 0x0000002a291d7223 */ /* 0x000fe2000000001d */
[----:B------:R-:W-:Y:S01]  /*7910*/  F2FP.F16.F32.PACK_AB R70, R21, R20 ;  /* 0x000000141546723e */ /* 0x000fe200000000ff */
[----:B------:R-:W-:Y:S01]  /*7920*/  FFMA R30, R41, R45, R30 ;  /* 0x0000002d291e7223 */ /* 0x000fe2000000001e */
[----:B------:R-:W-:Y:S01]  /*7930*/  F2FP.F16.F32.PACK_AB R71, R27, R22 ;  /* 0x000000161b47723e */ /* 0x000fe200000000ff */
[----:B------:R-:W-:Y:S01]  /*7940*/  FFMA R35, R41, R44, R35 ;  /* 0x0000002c29237223 */ /* 0x000fe20000000023 */
[----:B------:R-:W-:Y:S02]  /*7950*/  F2FP.F16.F32.PACK_AB R80, R25, R24 ;  /* 0x000000181950723e */ /* 0x000fe400000000ff */
[----:B------:R-:W-:Y:S01]  /*7960*/  F2FP.F16.F32.PACK_AB R81, R31, R26 ;  /* 0x0000001a1f51723e */ /* 0x000fe200000000ff */
[----:B------:R1:W-:Y:S01]  /*7970*/  STS.128 [R102+0x20], R68 ;  /* 0x0000204466007388 */ /* 0x0003e20000000c00 */
[----:B------:R-:W-:Y:S02]  /*7980*/  F2FP.F16.F32.PACK_AB R82, R29, R28 ;  /* 0x0000001c1d52723e */ /* 0x000fe400000000ff */
[----:B------:R-:W-:Y:S05]  /*7990*/  F2FP.F16.F32.PACK_AB R83, R35, R30 ;  /* 0x0000001e2353723e */ /* 0x000fea00000000ff */
[----:B------:R1:W-:Y:S01]  /*79a0*/  STS.128 [R47+0x10], R80 ;  /* 0x000010502f007388 */ /* 0x0003e20000000c00 */
[----:B------:R-:W-:Y:S01]  /*79b0*/  @!PT LDS RZ, [RZ] ;  /* 0x00000000fffff984 */ /* 0x000fe20000000800 */
[----:B------:R-:W-:Y:S01]  /*79c0*/  @!PT LDS RZ, [RZ] ;  /* 0x00000000fffff984 */ /* 0x000fe20000000800 */
[----:B------:R-:W-:Y:S01]  /*79d0*/  @!PT LDS RZ, [RZ] ;  /* 0x00000000fffff984 */ /* 0x000fe20000000800 */
[----:B------:R-:W-:Y:S01]  /*79e0*/  @!PT LDS RZ, [RZ] ;  /* 0x00000000fffff984 */ /* 0x000fe20000000800 */
[----:B------:R3:W-:Y:S07]  /*79f0*/  MEMBAR.ALL.CTA ;  /* 0x0000000000007992 */ /* 0x0007ee0000008000 */
[----:B---3--:R-:W3:Y:S02]  /*7a00*/  FENCE.VIEW.ASYNC.S ;  /* 0x00000000000073c6 */ /* 0x008ee40000000000 */
[----:B---3--:R-:W-:Y:S06]  /*7a10*/  BAR.SYNC.DEFER_BLOCKING 0x1, 0x80 ;  /* 0x0042000000007b1d */ /* 0x008fec0000010000 */
[----:B------:R-:W-:Y:S05]  /*7a20*/  @P0 BRA `(.L_x_113) ;  /* 0x00000000002c0947 */ /* 0x000fea0003800000 */
[----:B------:R-:W3:Y:S01]  /*7a30*/  LDCU.64 UR6, c[0x0][0x348] ;  /* 0x00006900ff0677ac */ /* 0x000ee20008000a00 */
[----:B------:R-:W-:Y:S02]  /*7a40*/  R2UR UR5, R113 ;  /* 0x00000000710572ca */ /* 0x000fe400000e0000 */
[----:B------:R-:W-:Y:S02]  /*7a50*/  R2UR UR42, R107 ;  /* 0x000000006b2a72ca */ /* 0x000fe400000e0000 */
[----:B------:R-:W-:Y:S02]  /*7a60*/  R2UR UR43, R106 ;  /* 0x000000006a2b72ca */ /* 0x000fe400000e0000 */
[----:B------:R-:W-:Y:S02]  /*7a70*/  R2UR UR44, R104 ;  /* 0x00000000682c72ca */ /* 0x000fe400000e0000 */
[----:B------:R-:W-:Y:S05]  /*7a80*/  R2UR UR45, R105 ;  /* 0x00000000692d72ca */ /* 0x000fea00000e0000 */
[----:B------:R-:W-:Y:S02]  /*7a90*/  UIADD3 UR40, UPT, UPT, UR50, 0x200, UR5 ;  /* 0x0000020032287890 */ /* 0x000fe4000fffe005 */
[----:B---3--:R-:W-:Y:S04]  /*7aa0*/  UIADD3 UR4, UP0, UPT, UR6, 0x780, URZ ;  /* 0x0000078006047890 */ /* 0x008fe8000ff1e0ff */
[----:B------:R-:W-:Y:S09]  /*7ab0*/  UIADD3.X UR5, UPT, UPT, URZ, UR7, URZ, UP0, !UPT ;  /* 0x00000007ff057290 */ /* 0x000ff200087fe4ff */
[----:B------:R3:W-:Y:S02]  /*7ac0*/  UTMASTG.5D.IM2COL [UR40], [UR4] ;  /* 0x00000028040073b5 */ /* 0x0007e40008060000 */
[----:B---3--:R0:W-:Y:S02]  /*7ad0*/  UTMACMDFLUSH ;  /* 0x00000000000079b7 */ /* 0x0081e40000000000 */
.L_x_113:
[----:B------:R-:W-:Y:S05]  /*7ae0*/  BSYNC.RECONVERGENT B0 ;  /* 0x0000000000007941 */ /* 0x000fea0003800200 */
.L_x_112:
[----:B------:R-:W-:Y:S01]  /*7af0*/  UIADD3 UR40, UPT, UPT, UR51, 0x1, URZ ;  /* 0x0000000133287890 */ /* 0x000fe2000fffe0ff */
[----:B------:R-:W-:Y:S03]  /*7b00*/  BSSY.RECONVERGENT B0, `(.L_x_114) ;  /* 0x0000005000007945 */ /* 0x000fe60003800200 */
[----:B------:R-:W-:Y:S04]  /*7b10*/  UISETP.NE.AND UP0, UPT, UR40, 0x3, UPT ;  /* 0x000000032800788c */ /* 0x000fe8000bf05270 */
[----:B------:R-:W-:Y:S01]  /*7b20*/  USEL UR42, UR40, URZ, UP0 ;  /* 0x000000ff282a7287 */ /* 0x000fe20008000000 */
[----:B------:R-:W-:Y:S11]  /*7b30*/  @P0 BRA `(.L_x_115) ;  /* 0x0000000000040947 */ /* 0x000ff60003800000 */
[----:B------:R-:W-:Y:S04]  /*7b40*/  DEPBAR.LE SB0, 0x1 ;  /* 0x000080400000791a */ /* 0x000fe80000000000 */
.L_x_115:
[----:B------:R-:W-:Y:S05]  /*7b50*/  BSYNC.RECONVERGENT B0 ;  /* 0x0000000000007941 */ /* 0x000fea0003800200 */
.L_x_114:
[----:B------:R-:W-:Y:S01]  /*7b60*/  BAR.SYNC.DEFER_BLOCKING 0x1, 0x80 ;  /* 0x0042000000007b1d */ /* 0x000fe20000010000 */
[----:B------:R-:W-:Y:S01]  /*7b70*/  ISETP.NE.AND P1, PT, R111, RZ, PT ;  /* 0x000000ff6f00720c */ /* 0x000fe20003f25270 */
[----:B------:R-:W-:Y:S01]  /*7b80*/  UISETP.NE.AND UP0, UPT, UR55, URZ, UPT ;  /* 0x000000ff3700728c */ /* 0x000fe2000bf05270 */
[----:B------:R-:W-:Y:S11]  /*7b90*/  LEA R3, R115, UR50, 0x3 ;  /* 0x0000003273037c11 */ /* 0x000ff6000f8e18ff */
[----:B------:R-:W-:Y:S01]  /*7ba0*/  @P1 SHF.L.U32 R4, R46, 0x1f, RZ ;  /* 0x0000001f2e041819 */ /* 0x000fe200000006ff */
[----:B------:R-:W-:Y:S06]  /*7bb0*/  BRA.U !UP0, `(.L_x_116) ;  /* 0x0000000108247547 */ /* 0x000fec000b800000 */
[----:B------:R-:W3:Y:S01]  /*7bc0*/  S2R R0, SR_CgaCtaId ;  /* 0x0000000000007919 */ /* 0x000ee20000008800 */
[----:B------:R-:W-:Y:S01]  /*7bd0*/  IMAD.U32 R2, RZ, RZ, UR52 ;  /* 0x00000034ff027e24 */ /* 0x000fe2000f8e00ff */
[----:B------:R-:W-:Y:S04]  /*7be0*/  UIADD3 UR4, UPT, UPT, UR52, 0x1, URZ ;  /* 0x0000000134047890 */ /* 0x000fe8000fffe0ff */
[----:B------:R-:W-:Y:S01]  /*7bf0*/  @P1 LEA R2, R2, UR50, 0x3 ;  /* 0x0000003202021c11 */ /* 0x000fe2000f8e18ff */
[----:B------:R-:W-:Y:S04]  /*7c00*/  UISETP.NE.AND UP0, UPT, UR4, 0x3, UPT ;  /* 0x000000030400788c */ /* 0x000fe8000bf05270 */
[----:B------:R-:W-:Y:S01]  /*7c10*/  @P1 VIADD R5, R2, 0xb8 ;  /* 0x000000b802051836 */ /* 0x000fe20000000000 */
[----:B------:R-:W-:Y:S04]  /*7c20*/  USEL UR52, UR4, URZ, UP0 ;  /* 0x000000ff04347287 */ /* 0x000fe80008000000 */
[----:B---3--:R-:W-:Y:S04]  /*7c30*/  @P1 PRMT R0, R0, 0x654, R5 ;  /* 0x0000065400001816 */ /* 0x008fe80000000005 */
[----:B------:R3:W-:Y:S04]  /*7c40*/  @P1 SYNCS.ARRIVE.TRANS64.RED.A1T0 RZ, [R0+URZ], RZ ;  /* 0x000000ff00ff19a7 */ /* 0x0007e800081004ff */
.L_x_116:
[----:B------:R-:W4:Y:S01]  /*7c50*/  @P1 SYNCS.PHASECHK.TRANS64.TRYWAIT P0, [R3+URZ+0xa0], R4 ;  /* 0x0000a004030015a7 */ /* 0x000f2200080011ff */
[----:B------:R-:W-:Y:S01]  /*7c60*/  BSSY B1, `(.L_x_117) ;  /* 0x0000015000017945 */ /* 0x000fe20003800000 */
[----:B----4-:R-:W-:Y:S03]  /*7c70*/  @P1 SEL R114, RZ, 0x1, !P0 ;  /* 0x00000001ff721807 */ /* 0x010fe60004000000 */
[----:B------:R-:W-:Y:S05]  /*7c80*/  @!P1 BRA `(.L_x_118) ;  /* 0x0000000000489947 */ /* 0x000fea0003800000 */
[----:B------:R-:W-:Y:S01]  /*7c90*/  ISETP.NE.AND P1, PT, R116, RZ, PT ;  /* 0x000000ff7400720c */ /* 0x000fe20003f25270 */
[----:B------:R-:W-:Y:S01]  /*7ca0*/  BSSY B0, `(.L_x_119) ;  /* 0x000000a000007945 */ /* 0x000fe20003800000 */
[----:B------:R-:W-:Y:S11]  /*7cb0*/  ISETP.NE.AND P0, PT, R114, RZ, PT ;  /* 0x000000ff7200720c */ /* 0x000ff60003f05270 */
[----:B------:R-:W-:Y:S04]  /*7cc0*/  @P1 IMAD R115, R115, 0x2000, R98 ;  /* 0x0000200073731824 */ /* 0x000fe800078e0262 */
[----:B------:R-:W-:Y:S01]  /*7cd0*/  @P1 IMAD.IADD R4, R101, 0x1, R115 ;  /* 0x0000000165041824 */ /* 0x000fe200078e0273 */
[----:B------:R-:W-:Y:S03]  /*7ce0*/  @P1 IADD3 R2, PT, PT, R100, R115, RZ ;  /* 0x0000007364021210 */ /* 0x000fe60007ffe0ff */
[----:B---3--:R-:W-:Y:S01]  /*7cf0*/  @P1 IMAD.IADD R0, R97, 0x1, R4 ;  /* 0x0000000161001824 */ /* 0x008fe200078e0204 */
[----:B------:R-:W-:Y:S06]  /*7d00*/  @P0 BRA `(.L_x_120) ;  /* 0x00000000000c0947 */ /* 0x000fec0003800000 */
[----:B------:R-:W-:Y:S04]  /*7d10*/  SHF.L.U32 R46, R46, 0x1f, RZ ;  /* 0x0000001f2e2e7819 */ /* 0x000fe800000006ff */
[----:B------:R-:W3:Y:S02]  /*7d20*/  SYNCS.PHASECHK.TRANS64.TRYWAIT P0, [R3+URZ+0xa0], R46 ;  /* 0x0000a02e030075a7 */ /* 0x000ee400080011ff */
[----:B---3--:R-:W-:Y:S05]  /*7d30*/  @!P0 BRA `(.L_x_121) ;  /* 0x0000001800c08947 */ /* 0x008fea0003800000 */
.L_x_120:
[----:B------:R-:W-:Y:S05]  /*7d40*/  BSYNC B0 ;  /* 0x0000000000007941 */ /* 0x000fea0003800000 */
.L_x_119:
[----:B------:R-:W-:Y:S11]  /*7d50*/  ISETP.NE.AND P0, PT, R116, RZ, PT ;  /* 0x000000ff7400720c */ /* 0x000ff60003f05270 */
[----:B------:R-:W-:Y:S02]  /*7d60*/  @!UPT UIADD3 URZ, UPT, UPT, URZ, URZ, URZ ;  /* 0x000000fffffff290 */ /* 0x000fe4000fffe0ff */
[----:B------:R4:W1:Y:S04]  /*7d70*/  @P0 LDS.128 R48, [R115] ;  /* 0x0000000073300984 */ /* 0x0008680000000c00 */
[----:B------:R4:W1:Y:S04]  /*7d80*/  @P0 LDS.128 R64, [R2+0x20] ;  /* 0x0000200002400984 */ /* 0x0008680000000c00 */
[----:B------:R4:W1:Y:S04]  /*7d90*/  @P0 LDS.128 R56, [R4+0x10] ;  /* 0x0000100004380984 */ /* 0x0008680000000c00 */
[----:B------:R4:W1:Y:S02]  /*7da0*/  @P0 LDS.128 R72, [R0+0x10] ;  /* 0x0000100000480984 */ /* 0x0008640000000c00 */
.L_x_118:
[----:B------:R-:W-:Y:S05]  /*7db0*/  BSYNC B1 ;  /* 0x0000000000017941 */ /* 0x000fea0003800000 */
.L_x_117:
[----:B---3--:R-:W-:Y:S05]  /*7dc0*/  VIADD R3, R39, 0x20 ;  /* 0x0000002027037836 */ /* 0x008fea0000000000 */
[----:B------:R-:W-:Y:S04]  /*7dd0*/  SHF.R.U32.HI R3, RZ, 0x15, R3 ;  /* 0x00000015ff037819 */ /* 0x000fe80000011603 */
[----:B------:R-:W-:Y:S11]  /*7de0*/  LOP3.LUT P0, RZ, R3, 0x3, R88, 0x48, !PT ;  /* 0x0000000303ff7812 */ /* 0x000ff60007804858 */
[----:B------:R-:W-:Y:S02]  /*7df0*/  @!UPT UIADD3 URZ, UPT, UPT, URZ, URZ, URZ ;  /* 0x000000fffffff290 */ /* 0x000fe4000fffe0ff */
[----:B------:R-:W-:Y:S05]  /*7e00*/  @!P0 BRA `(.L_x_122) ;  /* 0x0000000000408947 */ /* 0x000fea0003800000 */
[----:B------:R-:W3:Y:S01]  /*7e10*/  LDCU.64 UR8, c[0x4][0x70] ;  /* 0x01000e00ff0877ac */ /* 0x000ee20008000a00 */
[----:B------:R-:W-:Y:S01]  /*7e20*/  MOV R3, 0x0 ;  /* 0x0000000000037802 */ /* 0x000fe20000000f00 */
[----:B------:R-:W-:Y:S02]  /*7e30*/  HFMA2 R12, -RZ, RZ, 0, 5.9604644775390625e-08 ;  /* 0x00000001ff0c7431 */ /* 0x000fe400000001ff */
[----:B------:R-:W-:Y:S02]  /*7e40*/  IMAD.MOV.U32 R8, RZ, RZ, 0x192 ;  /* 0x00000192ff087424 */ /* 0x000fe400078e00ff */
[----:B------:R-:W-:Y:S01]  /*7e50*/  IMAD.MOV.U32 R13, RZ, RZ, RZ ;  /* 0x000000ffff0d7224 */ /* 0x000fe200078e00ff */
[----:B------:R-:W5:Y:S01]  /*7e60*/  LDCU.64 UR6, c[0x4][0x78] ;  /* 0x01000f00ff0677ac */ /* 0x000f620008000a00 */
[----:B----4-:R-:W4:Y:S01]  /*7e70*/  LDC.64 R2, c[0x4][R3] ;  /* 0x0100000003027b82 */ /* 0x010f220000000a00 */
[----:B------:R-:W2:Y:S01]  /*7e80*/  LDCU.64 UR4, c[0x4][0x10] ;  /* 0x01000200ff0477ac */ /* 0x000ea20008000a00 */
[----:B---3--:R-:W-:Y:S01]  /*7e90*/  MOV R5, UR9 ;  /* 0x0000000900057c02 */ /* 0x008fe20008000f00 */
[----:B------:R-:W-:Y:S01]  /*7ea0*/  IMAD.U32 R4, RZ, RZ, UR8 ;  /* 0x00000008ff047e24 */ /* 0x000fe2000f8e00ff */
[----:B-----5:R-:W-:Y:S01]  /*7eb0*/  MOV R7, UR7 ;  /* 0x0000000700077c02 */ /* 0x020fe20008000f00 */
[----:B------:R-:W-:Y:S01]  /*7ec0*/  IMAD.U32 R6, RZ, RZ, UR6 ;  /* 0x00000006ff067e24 */ /* 0x000fe2000f8e00ff */
[----:B--2---:R-:W-:Y:S01]  /*7ed0*/  MOV R11, UR5 ;  /* 0x00000005000b7c02 */ /* 0x004fe20008000f00 */
[----:B------:R-:W-:Y:S02]  /*7ee0*/  IMAD.U32 R10, RZ, RZ, UR4 ;  /* 0x00000004ff0a7e24 */ /* 0x000fe4000f8e00ff */
[----:B------:R-:W-:Y:S07]  /*7ef0*/  LEPC R20, `(.L_x_122) ;  /* 0x000000001014794e */ /* 0x000fee0000000000 */
[----:B-1--4-:R-:W-:Y:S05]  /*7f00*/  CALL.ABS.NOINC R2 ;  /* 0x0000000002007343 */ /* 0x012fea0003c00000 */
.L_x_122:
[----:B------:R-:W-:Y:S01]  /*7f10*/  ISETP.NE.AND P0, PT, R86, RZ, PT ;  /* 0x000000ff5600720c */ /* 0x000fe20003f05270 */
[----:B------:R-:W-:Y:S05]  /*7f20*/  WARPSYNC.ALL ;  /* 0x0000000000007948 */ /* 0x000fea0003800000 */
[----:B------:R-:W-:Y:S01]  /*7f30*/  R2UR UR4, R39 ;  /* 0x00000000270472ca */ /* 0x000fe200000e0000 */
[--C-:B-1----:R-:W-:Y:S01]  /*7f40*/  HADD2.F32 R40, -RZ, R48.reuse.H0_H0 ;  /* 0x20000030ff287230 */ /* 0x102fe20000004100 */
[----:B------:R-:W-:Y:S01]  /*7f50*/  IADD3 R108, PT, PT, R108, 0x100, RZ ;  /* 0x000001006c6c7810 */ /* 0x000fe20007ffe0ff */
[----:B------:R-:W-:Y:S01]  /*7f60*/  HADD2.F32 R42, -RZ, R48.H1_H1 ;  /* 0x30000030ff2a7230 */ /* 0x000fe20000004100 */
[----:B------:R-:W-:Y:S01]  /*7f70*/  BSSY.RECONVERGENT B0, `(.L_x_123) ;  /* 0x000008f000007945 */ /* 0x000fe20003800200 */
[--C-:B------:R-:W-:Y:S01]  /*7f80*/  HADD2.F32 R43, -RZ, R49.reuse.H0_H0 ;  /* 0x20000031ff2b7230 */ /* 0x100fe20000004100 */
[----:B------:R-:W-:Y:S01]  /*7f90*/  LOP3.LUT R108, R108, 0xfefffff8, RZ, 0xc0, !PT ;  /* 0xfefffff86c6c7812 */ /* 0x000fe200078ec0ff */
[----:B------:R-:W-:Y:S02]  /*7fa0*/  HADD2.F32 R44, -RZ, R49.H1_H1 ;  /* 0x30000031ff2c7230 */ /* 0x000fe40000004100 */
[--C-:B------:R-:W-:Y:S02]  /*7fb0*/  HADD2.F32 R45, -RZ, R50.reuse.H0_H0 ;  /* 0x20000032ff2d7230 */ /* 0x100fe40000004100 */
[----:B------:R-:W-:Y:S02]  /*7fc0*/  HADD2.F32 R46, -RZ, R50.H1_H1 ;  /* 0x30000032ff2e7230 */ /* 0x000fe40000004100 */
[----:B----4-:R-:W1:Y:S01]  /*7fd0*/  LDTM.x32 R4, tmem[UR4+0x20] ;  /* 0x00002004000479ee */ /* 0x010e6200082c0000 */
[----:B------:R-:W-:Y:S01]  /*7fe0*/  NOP ;  /* 0x0000000000007918 */ /* 0x000fe20000000000 */
[----:B-1----:R1:W-:Y:S01]  /*7ff0*/  SYNCS.ARRIVE.TRANS64.RED.A1T0 RZ, [R108+URZ], RZ ;  /* 0x000000ff6cff79a7 */ /* 0x0023e200081004ff */
[----:B------:R-:W-:Y:S01]  /*8000*/  USHF.L.U32 UR4, UR42, 0xd, URZ ;  /* 0x0000000d2a047899 */ /* 0x000fe200080006ff */
[--C-:B--2---:R-:W-:Y:S02]  /*8010*/  HADD2.F32 R47, -RZ, R51.reuse.H0_H0 ;  /* 0x20000033ff2f7230 */ /* 0x104fe40000004100 */
[----:B------:R-:W-:Y:S02]  /*8020*/  HADD2.F32 R48, -RZ, R51.H1_H1 ;  /* 0x30000033ff307230 */ /* 0x000fe40000004100 */
[--C-:B------:R-:W-:Y:S01]  /*8030*/  HADD2.F32 R49, -RZ, R56.reuse.H0_H0 ;  /* 0x20000038ff317230 */ /* 0x100fe20000004100 */
[----:B------:R-:W-:Y:S01]  /*8040*/  IADD3 R121, PT, PT, R98, UR4, RZ ;  /* 0x0000000462797c10 */ /* 0x000fe2000fffe0ff */
[----:B------:R-:W-:Y:S02]  /*8050*/  HADD2.F32 R51, -RZ, R56.H1_H1 ;  /* 0x30000038ff337230 */ /* 0x000fe40000004100 */
[--C-:B------:R-:W-:Y:S01]  /*8060*/  HADD2.F32 R50, -RZ, R57.reuse.H0_H0 ;  /* 0x20000039ff327230 */ /* 0x100fe20000004100 */
[-C--:B------:R-:W-:Y:S01]  /*8070*/  IADD3 R120, PT, PT, R101, R121.reuse, RZ ;  /* 0x0000007965787210 */ /* 0x080fe20007ffe0ff */
[----:B------:R-:W-:Y:S01]  /*8080*/  HADD2.F32 R52, -RZ, R57.H1_H1 ;  /* 0x30000039ff347230 */ /* 0x000fe20000004100 */
[----:B------:R-:W-:Y:S01]  /*8090*/  IADD3 R121, PT, PT, R100, R121, RZ ;  /* 0x0000007964797210 */ /* 0x000fe20007ffe0ff */
[--C-:B------:R-:W-:Y:S01]  /*80a0*/  HADD2.F32 R53, -RZ, R58.reuse.H0_H0 ;  /* 0x2000003aff357230 */ /* 0x100fe20000004100 */
[----:B------:R-:W-:Y:S01]  /*80b0*/  IADD3 R122, PT, PT, R97, R120, RZ ;  /* 0x00000078617a7210 */ /* 0x000fe20007ffe0ff */
[----:B------:R-:W-:Y:S02]  /*80c0*/  HADD2.F32 R54, -RZ, R58.H1_H1 ;  /* 0x3000003aff367230 */ /* 0x000fe40000004100 */
[--C-:B------:R-:W-:Y:S02]  /*80d0*/  HADD2.F32 R55, -RZ, R59.reuse.H0_H0 ;  /* 0x2000003bff377230 */ /* 0x100fe40000004100 */
[----:B------:R-:W-:Y:S02]  /*80e0*/  HADD2.F32 R56, -RZ, R59.H1_H1 ;  /* 0x3000003bff387230 */ /* 0x000fe40000004100 */
[C---:B------:R-:W-:Y:S01]  /*80f0*/  FMUL R4, R38.reuse, R4 ;  /* 0x0000000426047220 */ /* 0x040fe20000400000 */
[C---:B------:R-:W-:Y:S01]  /*8100*/  FMUL R5, R38.reuse, R5 ;  /* 0x0000000526057220 */ /* 0x040fe20000400000 */
[C---:B------:R-:W-:Y:S01]  /*8110*/  FMUL R6, R38.reuse, R6 ;  /* 0x0000000626067220 */ /* 0x040fe20000400000 */
[C---:B------:R-:W-:Y:S01]  /*8120*/  FMUL R7, R38.reuse, R7 ;  /* 0x0000000726077220 */ /* 0x040fe20000400000 */
[C---:B------:R-:W-:Y:S01]  /*8130*/  FFMA R4, R41.reuse, R40, R4 ;  /* 0x0000002829047223 */ /* 0x040fe20000000004 */
[C---:B------:R-:W-:Y:S01]  /*8140*/  FFMA R5, R41.reuse, R42, R5 ;  /* 0x0000002a29057223 */ /* 0x040fe20000000005 */
[C---:B------:R-:W-:Y:S01]  /*8150*/  FFMA R6, R41.reuse, R43, R6 ;  /* 0x0000002b29067223 */ /* 0x040fe20000000006 */
[----:B------:R-:W-:Y:S01]  /*8160*/  FFMA R7, R41, R44, R7 ;  /* 0x0000002c29077223 */ /* 0x000fe20000000007 */
[C---:B------:R-:W-:Y:S01]  /*8170*/  FMUL R8, R38.reuse, R8 ;  /* 0x0000000826087220 */ /* 0x040fe20000400000 */
[C---:B------:R-:W-:Y:S01]  /*8180*/  FMUL R9, R38.reuse, R9 ;  /* 0x0000000926097220 */ /* 0x040fe20000400000 */
[----:B------:R-:W-:Y:S01]  /*8190*/  F2FP.F16.F32.PACK_AB R80, R5, R4 ;  /* 0x000000040550723e */ /* 0x000fe200000000ff */
[C---:B------:R-:W-:Y:S01]  /*81a0*/  FMUL R10, R38.reuse, R10 ;  /* 0x0000000a260a7220 */ /* 0x040fe20000400000 */
[----:B------:R-:W-:Y:S01]  /*81b0*/  F2FP.F16.F32.PACK_AB R81, R7, R6 ;  /* 0x000000060751723e */ /* 0x000fe200000000ff */
[C---:B------:R-:W-:Y:S01]  /*81c0*/  FFMA R8, R41.reuse, R45, R8 ;  /* 0x0000002d29087223 */ /* 0x040fe20000000008 */
[C---:B------:R-:W-:Y:S01]  /*81d0*/  FFMA R9, R41.reuse, R46, R9 ;  /* 0x0000002e29097223 */ /* 0x040fe20000000009 */
[----:B------:R-:W-:Y:S01]  /*81e0*/  FFMA R10, R41, R47, R10 ;  /* 0x0000002f290a7223 */ /* 0x000fe2000000000a */
[C---:B------:R-:W-:Y:S01]  /*81f0*/  FMUL R11, R38.reuse, R11 ;  /* 0x0000000b260b7220 */ /* 0x040fe20000400000 */
[C---:B------:R-:W-:Y:S01]  /*8200*/  FMUL R0, R38.reuse, R12 ;  /* 0x0000000c26007220 */ /* 0x040fe20000400000 */
[C---:B------:R-:W-:Y:S01]  /*8210*/  FMUL R2, R38.reuse, R13 ;  /* 0x0000000d26027220 */ /* 0x040fe20000400000 */
[----:B------:R-:W-:Y:S01]  /*8220*/  F2FP.F16.F32.PACK_AB R82, R9, R8 ;  /* 0x000000080952723e */ /* 0x000fe200000000ff */
[C---:B------:R-:W-:Y:S01]  /*8230*/  FFMA R11, R41.reuse, R48, R11 ;  /* 0x00000030290b7223 */ /* 0x040fe2000000000b */
[C---:B------:R-:W-:Y:S01]  /*8240*/  FFMA R0, R41.reuse, R49, R0 ;  /* 0x0000003129007223 */ /* 0x040fe20000000000 */
[C---:B------:R-:W-:Y:S01]  /*8250*/  FFMA R2, R41.reuse, R51, R2 ;  /* 0x0000003329027223 */ /* 0x040fe20000000002 */
[C---:B------:R-:W-:Y:S01]  /*8260*/  FMUL R3, R38.reuse, R14 ;  /* 0x0000000e26037220 */ /* 0x040fe20000400000 */
[C---:B------:R-:W-:Y:S01]  /*8270*/  FMUL R15, R38.reuse, R15 ;  /* 0x0000000f260f7220 */ /* 0x040fe20000400000 */
[C---:B------:R-:W-:Y:S01]  /*8280*/  FMUL R12, R38.reuse, R16 ;  /* 0x00000010260c7220 */ /* 0x040fe20000400000 */
[C---:B------:R-:W-:Y:S01]  /*8290*/  FMUL R13, R38.reuse, R17 ;  /* 0x00000011260d7220 */ /* 0x040fe20000400000 */
[C---:B------:R-:W-:Y:S01]  /*82a0*/  FFMA R3, R41.reuse, R50, R3 ;  /* 0x0000003229037223 */ /* 0x040fe20000000003 */
[C---:B------:R-:W-:Y:S01]  /*82b0*/  FMUL R14, R38.reuse, R18 ;  /* 0x00000012260e7220 */ /* 0x040fe20000400000 */
[----:B------:R-:W-:Y:S01]  /*82c0*/  FFMA R15, R41, R52, R15 ;  /* 0x00000034290f7223 */ /* 0x000fe2000000000f */
[--C-:B------:R-:W-:Y:S02]  /*82d0*/  HADD2.F32 R57, -RZ, R64.reuse.H0_H0 ;  /* 0x20000040ff397230 */ /* 0x100fe40000004100 */
[C---:B------:R-:W-:Y:S01]  /*82e0*/  FMUL R19, R38.reuse, R19 ;  /* 0x0000001326137220 */ /* 0x040fe20000400000 */
[----:B------:R-:W-:Y:S01]  /*82f0*/  F2FP.F16.F32.PACK_AB R83, R11, R10 ;  /* 0x0000000a0b53723e */ /* 0x000fe200000000ff */
[C---:B------:R-:W-:Y:S01]  /*8300*/  FFMA R12, R41.reuse, R53, R12 ;  /* 0x00000035290c7223 */ /* 0x040fe2000000000c */
[----:B------:R-:W-:Y:S02]  /*8310*/  HADD2.F32 R58, -RZ, R64.H1_H1 ;  /* 0x30000040ff3a7230 */ /* 0x000fe40000004100 */
[C---:B------:R-:W-:Y:S01]  /*8320*/  FMUL R16, R38.reuse, R20 ;  /* 0x0000001426107220 */ /* 0x040fe20000400000 */
[C---:B------:R-:W-:Y:S01]  /*8330*/  FFMA R13, R41.reuse, R54, R13 ;  /* 0x00000036290d7223 */ /* 0x040fe2000000000d */
[----:B------:R1:W-:Y:S01]  /*8340*/  STS.128 [R98+UR4], R80 ;  /* 0x0000005062007988 */ /* 0x0003e20008000c04 */
[--C-:B------:R-:W-:Y:S02]  /*8350*/  HADD2.F32 R59, -RZ, R65.reuse.H0_H0 ;  /* 0x20000041ff3b7230 */ /* 0x100fe40000004100 */
[C---:B------:R-:W-:Y:S01]  /*8360*/  FMUL R17, R38.reuse, R21 ;  /* 0x0000001526117220 */ /* 0x040fe20000400000 */
[C---:B------:R-:W-:Y:S01]  /*8370*/  FFMA R14, R41.reuse, R55, R14 ;  /* 0x00000037290e7223 */ /* 0x040fe2000000000e */
[----:B------:R-:W-:Y:S02]  /*8380*/  HADD2.F32 R60, -RZ, R65.H1_H1 ;  /* 0x30000041ff3c7230 */ /* 0x000fe40000004100 */
[C---:B------:R-:W-:Y:S01]  /*8390*/  FMUL R18, R38.reuse, R22 ;  /* 0x0000001626127220 */ /* 0x040fe20000400000 */
[C---:B------:R-:W-:Y:S01]  /*83a0*/  FFMA R19, R41.reuse, R56, R19 ;  /* 0x0000003829137223 */ /* 0x040fe20000000013 */
        /* <DEDUP_REMOVED lines=13> */
[----:B------:R-:W-:Y:S01]  /*8480*/  FMUL R27, R38, R27 ;  /* 0x0000001b261b7220 */ /* 0x000fe20000400000 */
[----:B------:R-:W-:Y:S01]  /*8490*/  F2FP.F16.F32.PACK_AB R100, R2, R0 ;  /* 0x000000000264723e */ /* 0x000fe200000000ff */
[----:B------:R-:W-:Y:S01]  /*84a0*/  FFMA R20, R41, R61, R20 ;  /* 0x0000003d29147223 */ /* 0x000fe20000000014 */
[----:B------:R-:W-:Y:S01]  /*84b0*/  F2FP.F16.F32.PACK_AB R101, R15, R3 ;  /* 0x000000030f65723e */ /* 0x000fe200000000ff */
[----:B------:R-:W-:Y:S01]  /*84c0*/  HADD2.F32 R66, -RZ, R72.H1_H1 ;  /* 0x30000048ff427230 */ /* 0x000fe20000004100 */
[----:B------:R-:W-:Y:S01]  /*84d0*/  F2FP.F16.F32.PACK_AB R102, R13, R12 ;  /* 0x0000000c0d66723e */ /* 0x000fe200000000ff */
[C---:B------:R-:W-:Y:S01]  /*84e0*/  FMUL R24, R38.reuse, R28 ;  /* 0x0000001c26187220 */ /* 0x040fe20000400000 */
[----:B------:R-:W-:Y:S01]  /*84f0*/  F2FP.F16.F32.PACK_AB R103, R19, R14 ;  /* 0x0000000e1367723e */ /* 0x000fe200000000ff */
[C---:B------:R-:W-:Y:S01]  /*8500*/  FFMA R21, R41.reuse, R62, R21 ;  /* 0x0000003e29157223 */ /* 0x040fe20000000015 */
[--C-:B------:R-:W-:Y:S02]  /*8510*/  HADD2.F32 R67, -RZ, R73.reuse.H0_H0 ;  /* 0x20000049ff437230 */ /* 0x100fe40000004100 */
[C---:B------:R-:W-:Y:S01]  /*8520*/  FMUL R25, R38.reuse, R29 ;  /* 0x0000001d26197220 */ /* 0x040fe20000400000 */
[C---:B------:R-:W-:Y:S01]  /*8530*/  FFMA R22, R41.reuse, R63, R22 ;  /* 0x0000003f29167223 */ /* 0x040fe20000000016 */
[----:B------:R1:W-:Y:S01]  /*8540*/  STS.128 [R120+0x10], R100 ;  /* 0x0000106478007388 */ /* 0x0003e20000000c00 */
        /* <DEDUP_REMOVED lines=35> */
[----:B--2---:R-:W2:Y:S02]  /*8780*/  FENCE.VIEW.ASYNC.S ;  /* 0x00000000000073c6 */ /* 0x004ea40000000000 */
[----:B--2---:R-:W-:Y:S06]  /*8790*/  BAR.SYNC.DEFER_BLOCKING 0x1, 0x80 ;  /* 0x0042000000007b1d */ /* 0x004fec0000010000 */
[----:B------:R-:W-:Y:S05]  /*87a0*/  @P0 BRA `(.L_x_124) ;  /* 0x00000000002c0947 */ /* 0x000fea0003800000 */
[----:B------:R-:W2:Y:S01]  /*87b0*/  LDCU.64 UR14, c[0x0][0x348] ;  /* 0x00006900ff0e77ac */ /* 0x000ea20008000a00 */
[----:B------:R-:W-:Y:S02]  /*87c0*/  R2UR UR10, R107 ;  /* 0x000000006b0a72ca */ /* 0x000fe400000e0000 */
[----:B------:R-:W-:Y:S01]  /*87d0*/  R2UR UR11, R106 ;  /* 0x000000006a0b72ca */ /* 0x000fe200000e0000 */
[----:B------:R-:W-:Y:S01]  /*87e0*/  UIADD3 UR9, UPT, UPT, UR41, 0x20, URZ ;  /* 0x0000002029097890 */ /* 0x000fe2000fffe0ff */
[----:B------:R-:W-:Y:S01]  /*87f0*/  R2UR UR12, R104 ;  /* 0x00000000680c72ca */ /* 0x000fe200000e0000 */
[----:B------:R-:W-:Y:S01]  /*8800*/  UIADD3 UR8, UPT, UPT, UR50, 0x200, UR4 ;  /* 0x0000020032087890 */ /* 0x000fe2000fffe004 */
[----:B------:R-:W-:Y:S01]  /*8810*/  R2UR UR13, R105 ;  /* 0x00000000690d72ca */ /* 0x000fe200000e0000 */
[----:B--2---:R-:W-:Y:S04]  /*8820*/  UIADD3 UR6, UP0, UPT, UR14, 0x780, URZ ;  /* 0x000007800e067890 */ /* 0x004fe8000ff1e0ff */
[----:B------:R-:W-:Y:S09]  /*8830*/  UIADD3.X UR7, UPT, UPT, URZ, UR15, URZ, UP0, !UPT ;  /* 0x0000000fff077290 */ /* 0x000ff200087fe4ff */
[----:B------:R2:W-:Y:S02]  /*8840*/  UTMASTG.5D.IM2COL [UR8], [UR6] ;  /* 0x00000008060073b5 */ /* 0x0005e40008060000 */
[----:B--2---:R0:W-:Y:S02]  /*8850*/  UTMACMDFLUSH ;  /* 0x00000000000079b7 */ /* 0x0041e40000000000 */
.L_x_124:
[----:B------:R-:W-:Y:S05]  /*8860*/  BSYNC.RECONVERGENT B0 ;  /* 0x0000000000007941 */ /* 0x000fea0003800200 */
.L_x_123:
[----:B------:R-:W-:Y:S01]  /*8870*/  UIADD3 UR4, UPT, UPT, UR42, 0x1, URZ ;  /* 0x000000012a047890 */ /* 0x000fe2000fffe0ff */
[----:B------:R-:W-:Y:S03]  /*8880*/  BSSY.RECONVERGENT B0, `(.L_x_125) ;  /* 0x0000008000007945 */ /* 0x000fe60003800200 */
[----:B------:R-:W-:Y:S04]  /*8890*/  UISETP.NE.AND UP0, UPT, UR4, 0x3, UPT ;  /* 0x000000030400788c */ /* 0x000fe8000bf05270 */
[----:B------:R-:W-:Y:S02]  /*88a0*/  UISETP.EQ.XOR UP1, UPT, UR40, 0x3, !UP0 ;  /* 0x000000032800788c */ /* 0x000fe4000c722a70 */
[----:B------:R-:W-:Y:S02]  /*88b0*/  USEL UR51, UR4, URZ, UP0 ;  /* 0x000000ff04337287 */ /* 0x000fe40008000000 */
[----:B------:R-:W-:Y:S04]  /*88c0*/  USEL UR5, URZ, 0x1, !UP1 ;  /* 0x00000001ff057887 */ /* 0x000fe8000c800000 */
[----:B------:R-:W-:Y:S01]  /*88d0*/  ULOP3.LUT UR56, UR56, UR5, URZ, 0x3c, !UPT ;  /* 0x0000000538387292 */ /* 0x000fe2000f8e3cff */
[----:B------:R-:W-:Y:S11]  /*88e0*/  @P0 BRA `(.L_x_126) ;  /* 0x0000000000040947 */ /* 0x000ff60003800000 */
[----:B------:R-:W-:Y:S04]  /*88f0*/  DEPBAR.LE SB0, 0x1 ;  /* 0x000080400000791a */ /* 0x000fe80000000000 */
.L_x_126:
[----:B------:R-:W-:Y:S05]  /*8900*/  BSYNC.RECONVERGENT B0 ;  /* 0x0000000000007941 */ /* 0x000fea0003800200 */
.L_x_125:
[----:B------:R-:W-:Y:S01]  /*8910*/  BAR.SYNC.DEFER_BLOCKING 0x1, 0x80 ;  /* 0x0042000000007b1d */ /* 0x000fe20000010000 */
[----:B------:R-:W-:Y:S01]  /*8920*/  UISETP.NE.AND UP0, UPT, UR55, -0x2, UPT ;  /* 0xfffffffe3700788c */ /* 0x000fe2000bf05270 */
[----:B------:R-:W-:Y:S08]  /*8930*/  IADD3 R0, PT, PT, R36, 0x1, RZ ;  /* 0x0000000124007810 */ /* 0x000ff00007ffe0ff */
[----:B------:R-:W-:Y:S05]  /*8940*/  BRA.U !UP0, `(.L_x_127) ;  /* 0x0000000108287547 */ /* 0x000fea000b800000 */
[----:B------:R-:W2:Y:S01]  /*8950*/  S2R R2, SR_CgaCtaId ;  /* 0x0000000000027919 */ /* 0x000ea20000008800 */
[----:B------:R-:W-:Y:S01]  /*8960*/  ISETP.NE.AND P0, PT, R111, RZ, PT ;  /* 0x000000ff6f00720c */ /* 0x000fe20003f05270 */
[----:B------:R-:W-:Y:S01]  /*8970*/  IMAD.U32 R3, RZ, RZ, UR52 ;  /* 0x00000034ff037e24 */ /* 0x000fe2000f8e00ff */
[----:B------:R-:W-:Y:S04]  /*8980*/  UIADD3 UR4, UPT, UPT, UR52, 0x1, URZ ;  /* 0x0000000134047890 */ /* 0x000fe8000fffe0ff */
[----:B------:R-:W-:Y:S04]  /*8990*/  UISETP.NE.AND UP0, UPT, UR4, 0x3, UPT ;  /* 0x000000030400788c */ /* 0x000fe8000bf05270 */
[----:B------:R-:W-:Y:S03]  /*89a0*/  USEL UR52, UR4, URZ, UP0 ;  /* 0x000000ff04347287 */ /* 0x000fe60008000000 */
[----:B------:R-:W-:Y:S05]  /*89b0*/  @P0 LEA R3, R3, UR50, 0x3 ;  /* 0x0000003203030c11 */ /* 0x000fea000f8e18ff */
[----:B------:R-:W-:Y:S05]  /*89c0*/  @P0 VIADD R3, R3, 0xb8 ;  /* 0x000000b803030836 */ /* 0x000fea0000000000 */
[----:B--2---:R-:W-:Y:S04]  /*89d0*/  @P0 PRMT R2, R2, 0x654, R3 ;  /* 0x0000065402020816 */ /* 0x004fe80000000003 */
[----:B------:R2:W-:Y:S03]  /*89e0*/  @P0 SYNCS.ARRIVE.TRANS64.RED.A1T0 RZ, [R2+URZ], RZ ;  /* 0x000000ff02ff09a7 */ /* 0x0005e600081004ff */
.L_x_127:
[----:B------:R-:W-:Y:S01]  /*89f0*/  R2UR UR6, R110 ;  /* 0x000000006e0672ca */ /* 0x000fe200000e0000 */
[----:B------:R-:W-:Y:S01]  /*8a00*/  UIADD3 UR55, UPT, UPT, UR55, 0x2, URZ ;  /* 0x0000000237377890 */ /* 0x000fe2000fffe0ff */
[----:B------:R-:W-:Y:S02]  /*8a10*/  R2UR UR5, R92 ;  /* 0x000000005c0572ca */ /* 0x000fe400000e0000 */
[----:B------:R-:W-:Y:S02]  /*8a20*/  R2UR UR4, R93 ;  /* 0x000000005d0472ca */ /* 0x000fe400000e0000 */
[----:B------:R-:W-:Y:S02]  /*8a30*/  R2UR UR54, R99 ;  /* 0x00000000633672ca */ /* 0x000fe400000e0000 */
[----:B------:R-:W-:Y:S02]  /*8a40*/  ISETP.NE.AND P0, PT, R0, 0x2, PT ;  /* 0x000000020000780c */ /* 0x000fe40003f05270 */
[----:B------:R-:W-:Y:S02]  /*8a50*/  LOP3.LUT R84, R84, 0x1, RZ, 0x3c, !PT ;  /* 0x0000000154547812 */ /* 0x000fe400078e3cff */
[----:B--2---:R-:W-:Y:S01]  /*8a60*/  SEL R2, RZ, 0x1, P0 ;  /* 0x00000001ff027807 */ /* 0x004fe20000000000 */
[----:B------:R-:W-:Y:S01]  /*8a70*/  UISETP.NE.AND UP0, UPT, UR6, URZ, UPT ;  /* 0x000000ff0600728c */ /* 0x000fe2000bf05270 */
[----:B------:R-:W-:Y:S01]  /*8a80*/  SEL R36, R0, RZ, P0 ;  /* 0x000000ff00247207 */ /* 0x000fe20000000000 */
[----:B------:R-:W-:Y:S01]  /*8a90*/  UIADD3 UR23, UPT, UPT, UR36, UR5, URZ ;  /* 0x0000000524177290 */ /* 0x000fe2000fffe0ff */
[----:B------:R-:W-:Y:S01]  /*8aa0*/  LOP3.LUT R85, R85, R2, RZ, 0x3c, !PT ;  /* 0x0000000255557212 */ /* 0x000fe200078e3cff */
[----:B------:R-:W-:Y:S05]  /*8ab0*/  UIADD3 UR53, UPT, UPT, UR37, UR4, URZ ;  /* 0x0000000425357290 */ /* 0x000fea000fffe0ff */
[----:B------:R-:W-:Y:S07]  /*8ac0*/  BRA.U UP0, `(.L_x_128) ;  /* 0xffffffd500107547 */ /* 0x000fee000b83ffff */
[----:B------:R-:W-:-:S13]  /*8ad0*/  R2UR UR4, R94 ;  /* 0x000000005e0472ca */ /* 0x000fda00000e0000 */
[----:B------:R-:W-:-:S09]  /*8ae0*/  UISETP.NE.AND UP0, UPT, UR4, URZ, UPT ;  /* 0x000000ff0400728c */ /* 0x000fd2000bf05270 */
[----:B------:R-:W-:Y:S05]  /*8af0*/  BRA.U !UP0, `(.L_x_129) ;  /* 0x0000000108487547 */ /* 0x000fea000b800000 */
[----:B------:R-:W2:Y:S02]  /*8b00*/  LDCU.64 UR4, c[0x0][0x990] ;  /* 0x00013200ff0477ac */ /* 0x000ea40008000a00 */
[----:B--2---:R-:W-:-:S04]  /*8b10*/  UISETP.NE.U32.AND UP0, UPT, UR4, URZ, UPT ;  /* 0x000000ff0400728c */ /* 0x004fc8000bf05070 */
[----:B------:R-:W-:-:S09]  /*8b20*/  UISETP.NE.AND.EX UP0, UPT, UR5, URZ, UPT, UP0 ;  /* 0x000000ff0500728c */ /* 0x000fd2000bf05300 */
[----:B------:R-:W-:Y:S05]  /*8b30*/  BRA.U UP0, `(.L_x_130) ;  /* 0x00000001000c7547 */ /* 0x000fea000b800000 */
[----:B------:R-:W-:-:S13]  /*8b40*/  FSETP.NEU.AND P0, PT, R41, RZ, PT ;  /* 0x000000ff2900720b */ /* 0x000fda0003f0d000 */
[----:B------:R-:W-:Y:S05]  /*8b50*/  @!P0 EXIT ;  /* 0x000000000000894d */ /* 0x000fea0003800000 */
[----:B------:R-:W-:Y:S05]  /*8b60*/  BRA `(.L_x_129) ;  /* 0x00000000002c7947 */ /* 0x000fea0003800000 */
.L_x_130:
[----:B------:R-:W-:Y:S01]  /*8b70*/  ISETP.NE.AND P0, PT, R109, RZ, PT ;  /* 0x000000ff6d00720c */ /* 0x000fe20003f05270 */
[----:B------:R-:W-:-:S12]  /*8b80*/  BSSY.RECONVERGENT B0, `(.L_x_129) ;  /* 0x0000009000007945 */ /* 0x000fd80003800200 */
[----:B------:R-:W-:Y:S05]  /*8b90*/  @P0 BRA `(.L_x_131) ;  /* 0x0000000000140947 */ /* 0x000fea0003800000 */
[----:B------:R-:W2:Y:S02]  /*8ba0*/  LDCU.64 UR4, c[0x0][0x988] ;  /* 0x00013100ff0477ac */ /* 0x000ea40008000a00 */
[----:B--2---:R-:W-:-:S04]  /*8bb0*/  ISETP.NE.U32.AND P0, PT, RZ, UR4, PT ;  /* 0x00000004ff007c0c */ /* 0x004fc8000bf05070 */
[----:B------:R-:W-:-:S13]  /*8bc0*/  ISETP.NE.AND.EX P0, PT, RZ, UR5, PT, P0 ;  /* 0x00000005ff007c0c */ /* 0x000fda000bf05300 */
[----:B------:R-:W-:Y:S05]  /*8bd0*/  @!P0 EXIT ;  /* 0x000000000000894d */ /* 0x000fea0003800000 */
[----:B------:R-:W-:Y:S05]  /*8be0*/  BRA `(.L_x_132) ;  /* 0x0000000000087947 */ /* 0x000fea0003800000 */
.L_x_131:
[----:B------:R-:W-:-:S13]  /*8bf0*/  FSETP.NEU.AND P0, PT, R41, RZ, PT ;  /* 0x000000ff2900720b */ /* 0x000fda0003f0d000 */
[----:B------:R-:W-:Y:S05]  /*8c00*/  @!P0 EXIT ;  /* 0x000000000000894d */ /* 0x000fea0003800000 */
.L_x_132:
[----:B------:R-:W-:Y:S05]  /*8c10*/  BSYNC.RECONVERGENT B0 ;  /* 0x0000000000007941 */ /* 0x000fea0003800200 */
.L_x_129:
[----:B------:R-:W2:Y:S01]  /*8c20*/  S2UR UR5, SR_CgaCtaId ;  /* 0x00000000000579c3 */ /* 0x000ea20000008800 */
[----:B------:R-:W-:Y:S01]  /*8c30*/  ULEA UR4, UR52, UR50, 0x3 ;  /* 0x0000003234047291 */ /* 0x000fe2000f8e18ff */
[----:B------:R-:W-:-:S04]  /*8c40*/  DEPBAR.LE SB0, 0x0 ;  /* 0x000080000000791a */ /* 0x000fc80000000000 */
[----:B------:R-:W-:-:S04]  /*8c50*/  UIADD3 UR4, UPT, UPT, UR4, 0xb8, URZ ;  /* 0x000000b804047890 */ /* 0x000fc8000fffe0ff */
[----:B--2---:R-:W-:-:S09]  /*8c60*/  UPRMT UR4, UR5, 0x654, UR4 ;  /* 0x0000065405047896 */ /* 0x004fd20008000004 */
[----:B------:R-:W-:Y:S01]  /*8c70*/  SYNCS.ARRIVE.TRANS64.RED.A1T0 RZ, [UR4], RZ ;  /* 0x000000ffffff79a7 */ /* 0x000fe20008100404 */
[----:B------:R-:W-:Y:S05]  /*8c80*/  EXIT ;  /* 0x000000000000794d */ /* 0x000fea0003800000 */
.L_x_25:
[----:B------:R-:W-:Y:S07]  /*8c90*/  MOV R0, UR9 ;  /* 0x0000000900007c02 */ /* 0x000fee0008000f00 */
.L_x_133:
[----:B--2---:R2:W3:Y:S02]  /*8ca0*/  SYNCS.PHASECHK.TRANS64.TRYWAIT P0, [R0+URZ+0x50], R5 ;  /* 0x00005005000075a7 */ /* 0x0044e400080011ff */
[----:B---3--:R-:W-:Y:S05]  /*8cb0*/  @!P0 NANOSLEEP.SYNCS 0x989680 ;  /* 0x009896800000895d */ /* 0x008fea0003900000 */
[----:B------:R-:W3:Y:S02]  /*8cc0*/  @!P0 SYNCS.PHASECHK.TRANS64 P0, [R0+URZ+0x50], R5 ;  /* 0x00005005000085a7 */ /* 0x000ee400080010ff */
[----:B---3--:R-:W-:Y:S05]  /*8cd0*/  @!P0 BRA `(.L_x_133) ;  /* 0xfffffffc00f08947 */ /* 0x008fea000383ffff */
[----:B------:R-:W-:Y:S05]  /*8ce0*/  BRA `(.L_x_24) ;  /* 0xffffff8c00f47947 */ /* 0x000fea000383ffff */
.L_x_32:
[----:B------:R-:W-:Y:S07]  /*8cf0*/  MOV R0, UR9 ;  /* 0x0000000900007c02 */ /* 0x000fee0008000f00 */
.L_x_134:
[----:B-1----:R1:W2:Y:S02]  /*8d00*/  SYNCS.PHASECHK.TRANS64.TRYWAIT P0, [R0+URZ+0x50], R5 ;  /* 0x00005005000075a7 */ /* 0x0022a400080011ff */
[----:B--2---:R-:W-:Y:S05]  /*8d10*/  @!P0 NANOSLEEP.SYNCS 0x989680 ;  /* 0x009896800000895d */ /* 0x004fea0003900000 */
[----:B------:R-:W2:Y:S02]  /*8d20*/  @!P0 SYNCS.PHASECHK.TRANS64 P0, [R0+URZ+0x50], R5 ;  /* 0x00005005000085a7 */ /* 0x000ea400080010ff */
[----:B--2---:R-:W-:Y:S05]  /*8d30*/  @!P0 BRA `(.L_x_134) ;  /* 0xfffffffc00f08947 */ /* 0x004fea000383ffff */
[----:B------:R-:W-:Y:S05]  /*8d40*/  BRA `(.L_x_31) ;  /* 0xffffff9400987947 */ /* 0x000fea000383ffff */
.L_x_37:
[----:B-1----:R-:W-:-:S07]  /*8d50*/  MOV R0, UR30 ;  /* 0x0000001e00007c02 */ /* 0x002fce0008000f00 */
.L_x_135:
[----:B-1----:R1:W2:Y:S02]  /*8d60*/  SYNCS.PHASECHK.TRANS64.TRYWAIT P0, [R0+URZ+0xe0], R3 ;  /* 0x0000e003000075a7 */ /* 0x0022a400080011ff */
[----:B--2---:R-:W-:Y:S05]  /*8d70*/  @!P0 NANOSLEEP.SYNCS 0x989680 ;  /* 0x009896800000895d */ /* 0x004fea0003900000 */
[----:B------:R-:W2:Y:S02]  /*8d80*/  @!P0 SYNCS.PHASECHK.TRANS64 P0, [R0+URZ+0xe0], R3 ;  /* 0x0000e003000085a7 */ /* 0x000ea400080010ff */
[----:B--2---:R-:W-:Y:S05]  /*8d90*/  @!P0 BRA `(.L_x_135) ;  /* 0xfffffffc00f08947 */ /* 0x004fea000383ffff */
[----:B------:R-:W-:Y:S05]  /*8da0*/  BRA `(.L_x_136) ;  /* 0xffffff98007c7947 */ /* 0x000fea000383ffff */
.L_x_41:
[----:B------:R-:W-:-:S07]  /*8db0*/  MOV R0, UR4 ;  /* 0x0000000400007c02 */ /* 0x000fce0008000f00 */
.L_x_137:
[----:B-1----:R1:W2:Y:S02]  /*8dc0*/  SYNCS.PHASECHK.TRANS64.TRYWAIT P0, [R0+URZ], R3 ;  /* 0x00000003000075a7 */ /* 0x0022a400080011ff */
[----:B--2---:R-:W-:Y:S05]  /*8dd0*/  @!P0 NANOSLEEP.SYNCS 0x989680 ;  /* 0x009896800000895d */ /* 0x004fea0003900000 */
[----:B------:R-:W2:Y:S02]  /*8de0*/  @!P0 SYNCS.PHASECHK.TRANS64 P0, [R0+URZ], R3 ;  /* 0x00000003000085a7 */ /* 0x000ea400080010ff */
[----:B--2---:R-:W-:Y:S05]  /*8df0*/  @!P0 BRA `(.L_x_137) ;  /* 0xfffffffc00f08947 */ /* 0x004fea000383ffff */
[----:B------:R-:W-:Y:S05]  /*8e00*/  BRA `(.L_x_138) ;  /* 0xffffffa000147947 */ /* 0x000fea000383ffff */
.L_x_42:
[----:B------:R-:W-:-:S07]  /*8e10*/  MOV R0, UR5 ;  /* 0x0000000500007c02 */ /* 0x000fce0008000f00 */
.L_x_139:
[----:B-1----:R1:W2:Y:S02]  /*8e20*/  SYNCS.PHASECHK.TRANS64.TRYWAIT P0, [R0+URZ], R3 ;  /* 0x00000003000075a7 */ /* 0x0022a400080011ff */
[----:B--2---:R-:W-:Y:S05]  /*8e30*/  @!P0 NANOSLEEP.SYNCS 0x989680 ;  /* 0x009896800000895d */ /* 0x004fea0003900000 */
[----:B------:R-:W2:Y:S02]  /*8e40*/  @!P0 SYNCS.PHASECHK.TRANS64 P0, [R0+URZ], R3 ;  /* 0x00000003000085a7 */ /* 0x000ea400080010ff */
[----:B--2---:R-:W-:Y:S05]  /*8e50*/  @!P0 BRA `(.L_x_139) ;  /* 0xfffffffc00f08947 */ /* 0x004fea000383ffff */
[----:B------:R-:W-:Y:S05]  /*8e60*/  BRA `(.L_x_140) ;  /* 0xffffffa000247947 */ /* 0x000fea000383ffff */
.L_x_43:
[----:B------:R-:W-:-:S07]  /*8e70*/  MOV R0, UR5 ;  /* 0x0000000500007c02 */ /* 0x000fce0008000f00 */
.L_x_141:
[----:B-1----:R1:W2:Y:S02]  /*8e80*/  SYNCS.PHASECHK.TRANS64.TRYWAIT P0, [R0+URZ], R3 ;  /* 0x00000003000075a7 */ /* 0x0022a400080011ff */
[----:B--2---:R-:W-:Y:S05]  /*8e90*/  @!P0 NANOSLEEP.SYNCS 0x989680 ;  /* 0x009896800000895d */ /* 0x004fea0003900000 */
[----:B------:R-:W2:Y:S02]  /*8ea0*/  @!P0 SYNCS.PHASECHK.TRANS64 P0, [R0+URZ], R3 ;  /* 0x00000003000085a7 */ /* 0x000ea400080010ff */
[----:B--2---:R-:W-:Y:S05]  /*8eb0*/  @!P0 BRA `(.L_x_141) ;  /* 0xfffffffc00f08947 */ /* 0x004fea000383ffff */
[----:B------:R-:W-:Y:S05]  /*8ec0*/  BRA `(.L_x_142) ;  /* 0xffffffa000347947 */ /* 0x000fea000383ffff */
.L_x_44:
[----:B------:R-:W-:-:S07]  /*8ed0*/  MOV R0, UR5 ;  /* 0x0000000500007c02 */ /* 0x000fce0008000f00 */
.L_x_143:
[----:B-1----:R1:W2:Y:S02]  /*8ee0*/  SYNCS.PHASECHK.TRANS64.TRYWAIT P0, [R0+URZ], R3 ;  /* 0x00000003000075a7 */ /* 0x0022a400080011ff */
[----:B--2---:R-:W-:Y:S05]  /*8ef0*/  @!P0 NANOSLEEP.SYNCS 0x989680 ;  /* 0x009896800000895d */ /* 0x004fea0003900000 */
[----:B------:R-:W2:Y:S02]  /*8f00*/  @!P0 SYNCS.PHASECHK.TRANS64 P0, [R0+URZ], R3 ;  /* 0x00000003000085a7 */ /* 0x000ea400080010ff */
[----:B--2---:R-:W-:Y:S05]  /*8f10*/  @!P0 BRA `(.L_x_143) ;  /* 0xfffffffc00f08947 */ /* 0x004fea000383ffff */
[----:B------:R-:W-:Y:S05]  /*8f20*/  BRA `(.L_x_144) ;  /* 0xffffffa000447947 */ /* 0x000fea000383ffff */
.L_x_45:
[----:B------:R-:W-:-:S07]  /*8f30*/  MOV R0, UR5 ;  /* 0x0000000500007c02 */ /* 0x000fce0008000f00 */
.L_x_145:
[----:B-1----:R1:W2:Y:S02]  /*8f40*/  SYNCS.PHASECHK.TRANS64.TRYWAIT P0, [R0+URZ], R3 ;  /* 0x00000003000075a7 */ /* 0x0022a400080011ff */
[----:B--2---:R-:W-:Y:S05]  /*8f50*/  @!P0 NANOSLEEP.SYNCS 0x989680 ;  /* 0x009896800000895d */ /* 0x004fea0003900000 */
[----:B------:R-:W2:Y:S02]  /*8f60*/  @!P0 SYNCS.PHASECHK.TRANS64 P0, [R0+URZ], R3 ;  /* 0x00000003000085a7 */ /* 0x000ea400080010ff */
[----:B--2---:R-:W-:Y:S05]  /*8f70*/  @!P0 BRA `(.L_x_145) ;  /* 0xfffffffc00f08947 */ /* 0x004fea000383ffff */
[----:B------:R-:W-:Y:S05]  /*8f80*/  BRA `(.L_x_146) ;  /* 0xffffffa000547947 */ /* 0x000fea000383ffff */
.L_x_46:
[----:B------:R-:W-:-:S07]  /*8f90*/  MOV R0, UR5 ;  /* 0x0000000500007c02 */ /* 0x000fce0008000f00 */
.L_x_147:
[----:B-1----:R1:W2:Y:S02]  /*8fa0*/  SYNCS.PHASECHK.TRANS64.TRYWAIT P0, [R0+URZ], R3 ;  /* 0x00000003000075a7 */ /* 0x0022a400080011ff */
[----:B--2---:R-:W-:Y:S05]  /*8fb0*/  @!P0 NANOSLEEP.SYNCS 0x989680 ;  /* 0x009896800000895d */ /* 0x004fea0003900000 */
[----:B------:R-:W2:Y:S02]  /*8fc0*/  @!P0 SYNCS.PHASECHK.TRANS64 P0, [R0+URZ], R3 ;  /* 0x00000003000085a7 */ /* 0x000ea400080010ff */
[----:B--2---:R-:W-:Y:S05]  /*8fd0*/  @!P0 BRA `(.L_x_147) ;  /* 0xfffffffc00f08947 */ /* 0x004fea000383ffff */
[----:B------:R-:W-:Y:S05]  /*8fe0*/  BRA `(.L_x_148) ;  /* 0xffffffa000647947 */ /* 0x000fea000383ffff */
.L_x_47:
[----:B------:R-:W-:-:S07]  /*8ff0*/  MOV R0, UR5 ;  /* 0x0000000500007c02 */ /* 0x000fce0008000f00 */
.L_x_149:
[----:B-1----:R1:W2:Y:S02]  /*9000*/  SYNCS.PHASECHK.TRANS64.TRYWAIT P0, [R0+URZ], R3 ;  /* 0x00000003000075a7 */ /* 0x0022a400080011ff */
[----:B--2---:R-:W-:Y:S05]  /*9010*/  @!P0 NANOSLEEP.SYNCS 0x989680 ;  /* 0x009896800000895d */ /* 0x004fea0003900000 */
[----:B------:R-:W2:Y:S02]  /*9020*/  @!P0 SYNCS.PHASECHK.TRANS64 P0, [R0+URZ], R3 ;  /* 0x00000003000085a7 */ /* 0x000ea400080010ff */
[----:B--2---:R-:W-:Y:S05]  /*9030*/  @!P0 BRA `(.L_x_149) ;  /* 0xfffffffc00f08947 */ /* 0x004fea000383ffff */
[----:B------:R-:W-:Y:S05]  /*9040*/  BRA `(.L_x_150) ;  /* 0xffffffa000747947 */ /* 0x000fea000383ffff */
.L_x_48:
[----:B------:R-:W-:-:S07]  /*9050*/  MOV R0, UR5 ;  /* 0x0000000500007c02 */ /* 0x000fce0008000f00 */
.L_x_151:
[----:B-1----:R1:W2:Y:S02]  /*9060*/  SYNCS.PHASECHK.TRANS64.TRYWAIT P0, [R0+URZ], R3 ;  /* 0x00000003000075a7 */ /* 0x0022a400080011ff */
[----:B--2---:R-:W-:Y:S05]  /*9070*/  @!P0 NANOSLEEP.SYNCS 0x989680 ;  /* 0x009896800000895d */ /* 0x004fea0003900000 */
[----:B------:R-:W2:Y:S02]  /*9080*/  @!P0 SYNCS.PHASECHK.TRANS64 P0, [R0+URZ], R3 ;  /* 0x00000003000085a7 */ /* 0x000ea400080010ff */
[----:B--2---:R-:W-:Y:S05]  /*9090*/  @!P0 BRA `(.L_x_151) ;  /* 0xfffffffc00f08947 */ /* 0x004fea000383ffff */
[----:B------:R-:W-:Y:S05]  /*90a0*/  BRA `(.L_x_152) ;  /* 0xffffffa000847947 */ /* 0x000fea000383ffff */
.L_x_49:
[----:B------:R-:W-:-:S07]  /*90b0*/  MOV R0, UR5 ;  /* 0x0000000500007c02 */ /* 0x000fce0008000f00 */
.L_x_153:
[----:B-1----:R1:W2:Y:S02]  /*90c0*/  SYNCS.PHASECHK.TRANS64.TRYWAIT P0, [R0+URZ], R3 ;  /* 0x00000003000075a7 */ /* 0x0022a400080011ff */
[----:B--2---:R-:W-:Y:S05]  /*90d0*/  @!P0 NANOSLEEP.SYNCS 0x989680 ;  /* 0x009896800000895d */ /* 0x004fea0003900000 */
[----:B------:R-:W2:Y:S02]  /*90e0*/  @!P0 SYNCS.PHASECHK.TRANS64 P0, [R0+URZ], R3 ;  /* 0x00000003000085a7 */ /* 0x000ea400080010ff */
[----:B--2---:R-:W-:Y:S05]  /*90f0*/  @!P0 BRA `(.L_x_153) ;  /* 0xfffffffc00f08947 */ /* 0x004fea000383ffff */
[----:B------:R-:W-:Y:S05]  /*9100*/  BRA `(.L_x_154) ;  /* 0xffffffa000947947 */ /* 0x000fea000383ffff */
.L_x_52:
[----:B------:R-:W-:-:S07]  /*9110*/  MOV R4, UR4 ;  /* 0x0000000400047c02 */ /* 0x000fce0008000f00 */
.L_x_155:
[----:B--2---:R2:W3:Y:S02]  /*9120*/  SYNCS.PHASECHK.TRANS64.TRYWAIT P1, [R4+URZ+0xe8], R7 ;  /* 0x0000e807040075a7 */ /* 0x0044e400080211ff */
[----:B---3--:R-:W-:Y:S05]  /*9130*/  @!P1 NANOSLEEP.SYNCS 0x989680 ;  /* 0x009896800000995d */ /* 0x008fea0003900000 */
[----:B------:R-:W3:Y:S02]  /*9140*/  @!P1 SYNCS.PHASECHK.TRANS64 P1, [R4+URZ+0xe8], R7 ;  /* 0x0000e807040095a7 */ /* 0x000ee400080210ff */
[----:B---3--:R-:W-:Y:S05]  /*9150*/  @!P1 BRA `(.L_x_155) ;  /* 0xfffffffc00f09947 */ /* 0x008fea000383ffff */
[----:B------:R-:W-:Y:S05]  /*9160*/  BRA `(.L_x_156) ;  /* 0xffffffa400047947 */ /* 0x000fea000383ffff */
.L_x_53:
[----:B--2---:R-:W-:-:S07]  /*9170*/  MOV R4, UR4 ;  /* 0x0000000400047c02 */ /* 0x004fce0008000f00 */
.L_x_157:
[----:B--2---:R2:W3:Y:S02]  /*9180*/  SYNCS.PHASECHK.TRANS64.TRYWAIT P1, [R4+URZ+0xe0], R5 ;  /* 0x0000e005040075a7 */ /* 0x0044e400080211ff */
[----:B---3--:R-:W-:Y:S05]  /*9190*/  @!P1 NANOSLEEP.SYNCS 0x989680 ;  /* 0x009896800000995d */ /* 0x008fea0003900000 */
[----:B------:R-:W3:Y:S02]  /*91a0*/  @!P1 SYNCS.PHASECHK.TRANS64 P1, [R4+URZ+0xe0], R5 ;  /* 0x0000e005040095a7 */ /* 0x000ee400080210ff */
[----:B---3--:R-:W-:Y:S05]  /*91b0*/  @!P1 BRA `(.L_x_157) ;  /* 0xfffffffc00f09947 */ /* 0x008fea000383ffff */
[----:B------:R-:W-:Y:S05]  /*91c0*/  BRA `(.L_x_158) ;  /* 0xffffffa4000c7947 */ /* 0x000fea000383ffff */
.L_x_63:
[----:B--2---:R-:W-:-:S04]  /*91d0*/  MOV R5, UR5 ;  /* 0x0000000500057c02 */ /* 0x004fc80008000f00 */
[----:B------:R2:W3:Y:S03]  /*91e0*/  SYNCS.PHASECHK.TRANS64.TRYWAIT P0, [R5+URZ+0x8], R6 ;  /* 0x00000806050075a7 */ /* 0x0004e600080011ff */
[----:B---3--:R-:W-:Y:S05]  /*91f0*/  @!P0 NANOSLEEP.SYNCS 0x989680 ;  /* 0x009896800000895d */ /* 0x008fea0003900000 */
[----:B------:R-:W3:Y:S02]  /*9200*/  @!P0 SYNCS.PHASECHK.TRANS64 P0, [R5+URZ+0x8], R6 ;  /* 0x00000806050085a7 */ /* 0x000ee400080010ff */
[----:B---3--:R-:W-:Y:S05]  /*9210*/  @!P0 BRA `(.L_x_63) ;  /* 0xfffffffc00ec8947 */ /* 0x008fea000383ffff */
[----:B------:R-:W-:Y:S05]  /*9220*/  BRA `(.L_x_62) ;  /* 0xffffffa400d87947 */ /* 0x000fea000383ffff */
.L_x_65:
[----:B------:R-:W-:Y:S01]  /*9230*/  BSSY B0, `(.L_x_159) ;  /* 0x0000006000007945 */ /* 0x000fe20003800000 */
[----:B------:R-:W-:-:S07]  /*9240*/  MOV R15, 0xffffffff ;  /* 0xffffffff000f7802 */ /* 0x000fce0000000f00 */
[----:B-12--5:R-:W-:Y:S05]  /*9250*/  WARPSYNC.COLLECTIVE R15, `(.L_x_160) ;  /* 0x000000000f0c7348 */ /* 0x026fea0003c00000 */
[----:B------:R-:W-:Y:S02]  /*9260*/  ELECT P6, UR79, PT ;  /* 0x00000000004f782f */ /* 0x000fe400038c0000 */
[----:B------:R-:W-:Y:S01]  /*9270*/  MOV R14, UR79 ;  /* 0x0000004f000e7c02 */ /* 0x000fe20008000f00 */
[----:B-12--5:R-:W-:Y:S10]  /*9280*/  ENDCOLLECTIVE ;  /* 0x000000000000791b */ /* 0x026ff40003800000 */
.L_x_160:
[----:B------:R-:W-:Y:S05]  /*9290*/  BSYNC B0 ;  /* 0x0000000000007941 */ /* 0x000fea0003800000 */
.L_x_159:
[----:B------:R-:W-:Y:S01]  /*92a0*/  PLOP3.LUT P0, PT, P6, PT, PT, 0x80, 0x8 ;  /* 0x000000000008781c */ /* 0x000fe2000370f070 */
[----:B------:R-:W-:-:S12]  /*92b0*/  BRA `(.L_x_161) ;  /* 0xffffffa800047947 */ /* 0x000fd8000383ffff */
.L_x_67:
[----:B--2---:R-:W-:-:S04]  /*92c0*/  MOV R3, UR5 ;  /* 0x0000000500037c02 */ /* 0x004fc80008000f00 */
[----:B------:R2:W3:Y:S03]  /*92d0*/  SYNCS.PHASECHK.TRANS64.TRYWAIT P0, [R3+URZ+0x8], R4 ;  /* 0x00000804030075a7 */ /* 0x0004e600080011ff */
[----:B---3--:R-:W-:Y:S05]  /*92e0*/  @!P0 NANOSLEEP.SYNCS 0x989680 ;  /* 0x009896800000895d */ /* 0x008fea0003900000 */
[----:B------:R-:W3:Y:S02]  /*92f0*/  @!P0 SYNCS.PHASECHK.TRANS64 P0, [R3+URZ+0x8], R4 ;  /* 0x00000804030085a7 */ /* 0x000ee400080010ff */
[----:B---3--:R-:W-:Y:S05]  /*9300*/  @!P0 BRA `(.L_x_67) ;  /* 0xfffffffc00ec8947 */ /* 0x008fea000383ffff */
[----:B------:R-:W-:Y:S05]  /*9310*/  BRA `(.L_x_66) ;  /* 0xffffffa800087947 */ /* 0x000fea000383ffff */
.L_x_68:
[----:B------:R-:W-:-:S07]  /*9320*/  MOV R4, UR20 ;  /* 0x0000001400047c02 */ /* 0x000fce0008000f00 */
.L_x_162:
[----:B-1----:R1:W2:Y:S02]  /*9330*/  SYNCS.PHASECHK.TRANS64.TRYWAIT P0, [R4+URZ+0xe0], R5 ;  /* 0x0000e005040075a7 */ /* 0x0022a400080011ff */
[----:B--2---:R-:W-:Y:S05]  /*9340*/  @!P0 NANOSLEEP.SYNCS 0x989680 ;  /* 0x009896800000895d */ /* 0x004fea0003900000 */
[----:B------:R-:W2:Y:S02]  /*9350*/  @!P0 SYNCS.PHASECHK.TRANS64 P0, [R4+URZ+0xe0], R5 ;  /* 0x0000e005040085a7 */ /* 0x000ea400080010ff */
[----:B--2---:R-:W-:Y:S05]  /*9360*/  @!P0 BRA `(.L_x_162) ;  /* 0xfffffffc00f08947 */ /* 0x004fea000383ffff */
[----:B------:R-:W-:Y:S05]  /*9370*/  BRA `(.L_x_163) ;  /* 0xffffffac00047947 */ /* 0x000fea000383ffff */
.L_x_70:
[----:B------:R-:W-:-:S07]  /*9380*/  MOV R4, UR25 ;  /* 0x0000001900047c02 */ /* 0x000fce0008000f00 */
.L_x_164:
[----:B-1----:R1:W2:Y:S02]  /*9390*/  SYNCS.PHASECHK.TRANS64.TRYWAIT P0, [R4+URZ+0x100], R5 ;  /* 0x00010005040075a7 */ /* 0x0022a400080011ff */
[----:B--2---:R-:W-:Y:S05]  /*93a0*/  @!P0 NANOSLEEP.SYNCS 0x989680 ;  /* 0x009896800000895d */ /* 0x004fea0003900000 */
[----:B------:R-:W2:Y:S02]  /*93b0*/  @!P0 SYNCS.PHASECHK.TRANS64 P0, [R4+URZ+0x100], R5 ;  /* 0x00010005040085a7 */ /* 0x000ea400080010ff */
[----:B--2---:R-:W-:Y:S05]  /*93c0*/  @!P0 BRA `(.L_x_164) ;  /* 0xfffffffc00f08947 */ /* 0x004fea000383ffff */
[----:B------:R-:W-:Y:S05]  /*93d0*/  BRA `(.L_x_69) ;  /* 0xffffffac00247947 */ /* 0x000fea000383ffff */
.L_x_74:
[----:B-1----:R-:W-:Y:S07]  /*93e0*/  MOV R4, UR18 ;  /* 0x0000001200047c02 */ /* 0x002fee0008000f00 */
.L_x_165:
[----:B-1----:R1:W2:Y:S02]  /*93f0*/  SYNCS.PHASECHK.TRANS64.TRYWAIT P0, [R4+URZ], R7 ;  /* 0x00000007040075a7 */ /* 0x0022a400080011ff */
[----:B--2---:R-:W-:Y:S05]  /*9400*/  @!P0 NANOSLEEP.SYNCS 0x989680 ;  /* 0x009896800000895d */ /* 0x004fea0003900000 */
[----:B------:R-:W2:Y:S02]  /*9410*/  @!P0 SYNCS.PHASECHK.TRANS64 P0, [R4+URZ], R7 ;  /* 0x00000007040085a7 */ /* 0x000ea400080010ff */
[----:B--2---:R-:W-:Y:S05]  /*9420*/  @!P0 BRA `(.L_x_165) ;  /* 0xfffffffc00f08947 */ /* 0x004fea000383ffff */
[----:B------:R-:W-:Y:S05]  /*9430*/  BRA `(.L_x_73) ;  /* 0xffffffac00487947 */ /* 0x000fea000383ffff */
.L_x_78:
[----:B--2---:R-:W-:-:S07]  /*9440*/  MOV R0, UR4 ;  /* 0x0000000400007c02 */ /* 0x004fce0008000f00 */
.L_x_166:
[----:B-1----:R1:W2:Y:S02]  /*9450*/  SYNCS.PHASECHK.TRANS64.TRYWAIT P0, [R0+URZ], R5 ;  /* 0x00000005000075a7 */ /* 0x0022a400080011ff */
[----:B--2---:R-:W-:Y:S05]  /*9460*/  @!P0 NANOSLEEP.SYNCS 0x989680 ;  /* 0x009896800000895d */ /* 0x004fea0003900000 */
[----:B------:R-:W2:Y:S02]  /*9470*/  @!P0 SYNCS.PHASECHK.TRANS64 P0, [R0+URZ], R5 ;  /* 0x00000005000085a7 */ /* 0x000ea400080010ff */
[----:B--2---:R-:W-:Y:S05]  /*9480*/  @!P0 BRA `(.L_x_166) ;  /* 0xfffffffc00f08947 */ /* 0x004fea000383ffff */
[----:B------:R-:W-:Y:S05]  /*9490*/  BRA `(.L_x_167) ;  /* 0xffffffb000507947 */ /* 0x000fea000383ffff */
.L_x_81:
[----:B------:R-:W-:-:S07]  /*94a0*/  MOV R0, UR20 ;  /* 0x0000001400007c02 */ /* 0x000fce0008000f00 */
.L_x_168:
[----:B-1----:R1:W2:Y:S02]  /*94b0*/  SYNCS.PHASECHK.TRANS64.TRYWAIT P1, [R0+URZ+0x110], R5 ;  /* 0x00011005000075a7 */ /* 0x0022a400080211ff */
[----:B--2---:R-:W-:Y:S05]  /*94c0*/  @!P1 NANOSLEEP.SYNCS 0x989680 ;  /* 0x009896800000995d */ /* 0x004fea0003900000 */
[----:B------:R-:W2:Y:S02]  /*94d0*/  @!P1 SYNCS.PHASECHK.TRANS64 P1, [R0+URZ+0x110], R5 ;  /* 0x00011005000095a7 */ /* 0x000ea400080210ff */
[----:B--2---:R-:W-:Y:S05]  /*94e0*/  @!P1 BRA `(.L_x_168) ;  /* 0xfffffffc00f09947 */ /* 0x004fea000383ffff */
[----:B------:R-:W-:Y:S05]  /*94f0*/  BRA `(.L_x_169) ;  /* 0xffffffb0009c7947 */ /* 0x000fea000383ffff */
.L_x_86:
[----:B------:R-:W-:Y:S07]  /*9500*/  MOV R0, UR24 ;  /* 0x0000001800007c02 */ /* 0x000fee0008000f00 */
.L_x_170:
[----:B---3--:R3:W4:Y:S02]  /*9510*/  SYNCS.PHASECHK.TRANS64.TRYWAIT P0, [R0+URZ+0xe0], R5 ;  /* 0x0000e005000075a7 */ /* 0x00872400080011ff */
[----:B----4-:R-:W-:Y:S05]  /*9520*/  @!P0 NANOSLEEP.SYNCS 0x989680 ;  /* 0x009896800000895d */ /* 0x010fea0003900000 */
[----:B------:R-:W4:Y:S02]  /*9530*/  @!P0 SYNCS.PHASECHK.TRANS64 P0, [R0+URZ+0xe0], R5 ;  /* 0x0000e005000085a7 */ /* 0x000f2400080010ff */
[----:B----4-:R-:W-:Y:S05]  /*9540*/  @!P0 BRA `(.L_x_170) ;  /* 0xfffffffc00f08947 */ /* 0x010fea000383ffff */
[----:B------:R-:W-:Y:S05]  /*9550*/  BRA `(.L_x_171) ;  /* 0xffffffb400dc7947 */ /* 0x000fea000383ffff */
.L_x_89:
[----:B------:R-:W-:Y:S07]  /*9560*/  MOV R0, UR24 ;  /* 0x0000001800007c02 */ /* 0x000fee0008000f00 */
.L_x_172:
[----:B---3--:R3:W4:Y:S02]  /*9570*/  SYNCS.PHASECHK.TRANS64.TRYWAIT P2, [R0+URZ+0xd8], R9 ;  /* 0x0000d809000075a7 */ /* 0x00872400080411ff */
[----:B----4-:R-:W-:Y:S05]  /*9580*/  @!P2 NANOSLEEP.SYNCS 0x989680 ;  /* 0x009896800000a95d */ /* 0x010fea0003900000 */
[----:B------:R-:W4:Y:S02]  /*9590*/  @!P2 SYNCS.PHASECHK.TRANS64 P2, [R0+URZ+0xd8], R9 ;  /* 0x0000d8090000a5a7 */ /* 0x000f2400080410ff */
[----:B----4-:R-:W-:Y:S05]  /*95a0*/  @!P2 BRA `(.L_x_172) ;  /* 0xfffffffc00f0a947 */ /* 0x010fea000383ffff */
[----:B------:R-:W-:Y:S05]  /*95b0*/  BRA `(.L_x_88) ;  /* 0xffffffbc003c7947 */ /* 0x000fea000383ffff */
.L_x_92:
[----:B------:R-:W-:Y:S07]  /*95c0*/  MOV R2, UR7 ;  /* 0x0000000700027c02 */ /* 0x000fee0008000f00 */
.L_x_173:
[----:B-1----:R1:W3:Y:S02]  /*95d0*/  SYNCS.PHASECHK.TRANS64.TRYWAIT P1, [R2+URZ+0xb8], R9 ;  /* 0x0000b809020075a7 */ /* 0x0022e400080211ff */
[----:B---3--:R-:W-:Y:S05]  /*95e0*/  @!P1 NANOSLEEP.SYNCS 0x989680 ;  /* 0x009896800000995d */ /* 0x008fea0003900000 */
[----:B------:R-:W3:Y:S02]  /*95f0*/  @!P1 SYNCS.PHASECHK.TRANS64 P1, [R2+URZ+0xb8], R9 ;  /* 0x0000b809020095a7 */ /* 0x000ee400080210ff */
[----:B---3--:R-:W-:Y:S05]  /*9600*/  @!P1 BRA `(.L_x_173) ;  /* 0xfffffffc00f09947 */ /* 0x008fea000383ffff */
[----:B------:R-:W-:Y:S05]  /*9610*/  BRA `(.L_x_174) ;  /* 0xffffffbc00f87947 */ /* 0x000fea000383ffff */
.L_x_93:
[----:B------:R-:W-:Y:S07]  /*9620*/  MOV R0, UR4 ;  /* 0x0000000400007c02 */ /* 0x000fee0008000f00 */
.L_x_175:
[----:B-1----:R1:W3:Y:S02]  /*9630*/  SYNCS.PHASECHK.TRANS64.TRYWAIT P0, [R0+URZ+0xb8], R9 ;  /* 0x0000b809000075a7 */ /* 0x0022e400080011ff */
[----:B---3--:R-:W-:Y:S05]  /*9640*/  @!P0 NANOSLEEP.SYNCS 0x989680 ;  /* 0x009896800000895d */ /* 0x008fea0003900000 */
[----:B------:R-:W3:Y:S02]  /*9650*/  @!P0 SYNCS.PHASECHK.TRANS64 P0, [R0+URZ+0xb8], R9 ;  /* 0x0000b809000085a7 */ /* 0x000ee400080010ff */
[----:B---3--:R-:W-:Y:S05]  /*9660*/  @!P0 BRA `(.L_x_175) ;  /* 0xfffffffc00f08947 */ /* 0x008fea000383ffff */
[----:B------:R-:W-:Y:S05]  /*9670*/  BRA `(.L_x_176) ;  /* 0xffffffc000687947 */ /* 0x000fea000383ffff */
.L_x_95:
[----:B------:R-:W-:-:S07]  /*9680*/  MOV R0, UR4 ;  /* 0x0000000400007c02 */ /* 0x000fce0008000f00 */
.L_x_177:
[----:B-1----:R1:W3:Y:S02]  /*9690*/  SYNCS.PHASECHK.TRANS64.TRYWAIT P0, [R0+URZ], R3 ;  /* 0x00000003000075a7 */ /* 0x0022e400080011ff */
[----:B---3--:R-:W-:Y:S05]  /*96a0*/  @!P0 NANOSLEEP.SYNCS 0x989680 ;  /* 0x009896800000895d */ /* 0x008fea0003900000 */
[----:B------:R-:W3:Y:S02]  /*96b0*/  @!P0 SYNCS.PHASECHK.TRANS64 P0, [R0+URZ], R3 ;  /* 0x00000003000085a7 */ /* 0x000ee400080010ff */
[----:B---3--:R-:W-:Y:S05]  /*96c0*/  @!P0 BRA `(.L_x_177) ;  /* 0xfffffffc00f08947 */ /* 0x008fea000383ffff */
[----:B------:R-:W-:Y:S05]  /*96d0*/  BRA `(.L_x_178) ;  /* 0xffffffc000f47947 */ /* 0x000fea000383ffff */
.L_x_96:
[----:B------:R-:W-:-:S07]  /*96e0*/  MOV R0, UR5 ;  /* 0x0000000500007c02 */ /* 0x000fce0008000f00 */
.L_x_179:
[----:B-1----:R1:W3:Y:S02]  /*96f0*/  SYNCS.PHASECHK.TRANS64.TRYWAIT P0, [R0+URZ], R3 ;  /* 0x00000003000075a7 */ /* 0x0022e400080011ff */
[----:B---3--:R-:W-:Y:S05]  /*9700*/  @!P0 NANOSLEEP.SYNCS 0x989680 ;  /* 0x009896800000895d */ /* 0x008fea0003900000 */
[----:B------:R-:W3:Y:S02]  /*9710*/  @!P0 SYNCS.PHASECHK.TRANS64 P0, [R0+URZ], R3 ;  /* 0x00000003000085a7 */ /* 0x000ee400080010ff */
[----:B---3--:R-:W-:Y:S05]  /*9720*/  @!P0 BRA `(.L_x_179) ;  /* 0xfffffffc00f08947 */ /* 0x008fea000383ffff */
[----:B------:R-:W-:Y:S05]  /*9730*/  BRA `(.L_x_180) ;  /* 0xffffffc400007947 */ /* 0x000fea000383ffff */
.L_x_98:
[----:B------:R-:W-:Y:S07]  /*9740*/  MOV R0, UR50 ;  /* 0x0000003200007c02 */ /* 0x000fee0008000f00 */
.L_x_181:
[----:B-1----:R1:W2:Y:S02]  /*9750*/  SYNCS.PHASECHK.TRANS64.TRYWAIT P0, [R0+URZ+0xe0], R3 ;  /* 0x0000e003000075a7 */ /* 0x0022a400080011ff */
[----:B--2---:R-:W-:Y:S05]  /*9760*/  @!P0 NANOSLEEP.SYNCS 0x989680 ;  /* 0x009896800000895d */ /* 0x004fea0003900000 */
[----:B------:R-:W2:Y:S02]  /*9770*/  @!P0 SYNCS.PHASECHK.TRANS64 P0, [R0+URZ+0xe0], R3 ;  /* 0x0000e003000085a7 */ /* 0x000ea400080010ff */
[----:B--2---:R-:W-:Y:S05]  /*9780*/  @!P0 BRA `(.L_x_181) ;  /* 0xfffffffc00f08947 */ /* 0x004fea000383ffff */
[----:B------:R-:W-:Y:S05]  /*9790*/  BRA `(.L_x_182) ;  /* 0xffffffc400e87947 */ /* 0x000fea000383ffff */
.L_x_108:
[----:B-1----:R1:W2:Y:S02]  /*97a0*/  SYNCS.PHASECHK.TRANS64.TRYWAIT P1, [R0+URZ+0xa0], R5 ;  /* 0x0000a005000075a7 */ /* 0x0022a400080211ff */
[----:B--2---:R-:W-:Y:S05]  /*97b0*/  @!P1 NANOSLEEP.SYNCS 0x989680 ;  /* 0x009896800000995d */ /* 0x004fea0003900000 */
[----:B------:R-:W2:Y:S02]  /*97c0*/  @!P1 SYNCS.PHASECHK.TRANS64 P1, [R0+URZ+0xa0], R5 ;  /* 0x0000a005000095a7 */ /* 0x000ea400080210ff */
[----:B--2---:R-:W-:Y:S05]  /*97d0*/  @!P1 BRA `(.L_x_108) ;  /* 0xfffffffc00f09947 */ /* 0x004fea000383ffff */
[----:B------:R-:W-:Y:S05]  /*97e0*/  BRA `(.L_x_107) ;  /* 0xffffffd400fc7947 */ /* 0x000fea000383ffff */
.L_x_110:
[----:B-1----:R1:W3:Y:S02]  /*97f0*/  SYNCS.PHASECHK.TRANS64.TRYWAIT P0, [R108+URZ+0xf0], R3 ;  /* 0x0000f0036c0075a7 */ /* 0x0022e400080011ff */
[----:B---3--:R-:W-:Y:S05]  /*9800*/  @!P0 NANOSLEEP.SYNCS 0x989680 ;  /* 0x009896800000895d */ /* 0x008fea0003900000 */
[----:B------:R-:W3:Y:S02]  /*9810*/  @!P0 SYNCS.PHASECHK.TRANS64 P0, [R108+URZ+0xf0], R3 ;  /* 0x0000f0036c0085a7 */ /* 0x000ee400080010ff */
[----:B---3--:R-:W-:Y:S05]  /*9820*/  @!P0 BRA `(.L_x_110) ;  /* 0xfffffffc00f08947 */ /* 0x008fea000383ffff */
[----:B------:R-:W-:Y:S05]  /*9830*/  BRA `(.L_x_109) ;  /* 0xffffffd800347947 */ /* 0x000fea000383ffff */
.L_x_121:
[----:B---3--:R3:W4:Y:S02]  /*9840*/  SYNCS.PHASECHK.TRANS64.TRYWAIT P0, [R3+URZ+0xa0], R46 ;  /* 0x0000a02e030075a7 */ /* 0x00872400080011ff */
[----:B----4-:R-:W-:Y:S05]  /*9850*/  @!P0 NANOSLEEP.SYNCS 0x989680 ;  /* 0x009896800000895d */ /* 0x010fea0003900000 */
[----:B------:R-:W4:Y:S02]  /*9860*/  @!P0 SYNCS.PHASECHK.TRANS64 P0, [R3+URZ+0xa0], R46 ;  /* 0x0000a02e030085a7 */ /* 0x000f2400080010ff */
[----:B----4-:R-:W-:Y:S05]  /*9870*/  @!P0 BRA `(.L_x_121) ;  /* 0xfffffffc00f08947 */ /* 0x010fea000383ffff */
[----:B------:R-:W-:Y:S05]  /*9880*/  BRA `(.L_x_120) ;  /* 0xffffffe4002c7947 */ /* 0x000fea000383ffff */
        .weak           $__internal_0_$__cuda_sm10x_tcgen05_guardrail_trap_col_being_dealloced_not_returned_by_alloc
        .type           $__internal_0_$__cuda_sm10x_tcgen05_guardrail_trap_col_being_dealloced_not_returned_by_alloc,@function
        .size           $__internal_0_$__cuda_sm10x_tcgen05_guardrail_trap_col_being_dealloced_not_returned_by_alloc,($__internal_1_$__cuda_sm10x_tcgen05_guardrail_trap_phase_invalid_during_alloc - $__internal_0_$__cuda_sm10x_tcgen05_guardrail_trap_col_being_dealloced_not_returned_by_alloc)
$__internal_0_$__cuda_sm10x_tcgen05_guardrail_trap_col_being_dealloced_not_returned_by_alloc:
[----:B------:R-:W-:Y:S05]  /*9890*/  BPT.TRAP 0x1 ;  /* 0x000000040000795c */ /* 0x000fea0000300000 */
[----:B------:R-:W-:-:S04]  /*98a0*/  HFMA2 R3, -RZ, RZ, 0, 0 ;  /* 0x00000000ff037431 */ /* 0x000fc800000001ff */
[----:B------:R-:W-:Y:S05]  /*98b0*/  RET.REL.NODEC R2 `(_ZN7cutlass13device_kernelINS_4conv6kernel13ConvUniversalINS1_16ConvProblemShapeILNS1_8OperatorE1ELi3EEENS1_10collective14CollectiveConvINS1_47MainloopSm100TmaUmmaWarpSpecializedImplicitGemmILS5_1ELi10ELi3ELi1ELi2EN4cute5tupleIJNSA_1CILi2EEENSC_ILi1EEESE_EEEEENSB_IJNSC_ILi256EEENSC_ILi64EEENSB_IJSI_EEEEEENS_6half_tESL_NSA_8TiledMMAINSA_8MMA_AtomIJNSA_26SM100_MMA_F16BF16_2x1SM_SSISL_SL_fLi256ELi64ELNSA_4UMMA5MajorE0ELSQ_1ELNSP_7ScaleInE0ELSR_0EEEEEENSA_6LayoutINSB_IJSE_SE_SE_EEENSB_IJNSC_ILi0EEESW_SW_EEEEENSB_IJNSA_10UnderscoreESZ_SZ_EEEEENS7_6detail27Sm100ImplicitGemmTileTraitsINSA_25SM100_TMA_2SM_LOAD_IM2COLENSA_14ComposedLayoutINSA_7SwizzleILi3ELi4ELi3EEENSA_18smem_ptr_flag_bitsILi16EEENSU_INSB_IJNSC_ILi8EEESI_EEENSB_IJSI_SE_EEEEEEEvEENS13_INSA_18SM100_TMA_2SM_LOADENS15_INS16_ILi2ELi4ELi3EEES19_NSU_INSB_IJNSC_ILi32EEES1A_EEENSB_IJSE_S1I_EEEEEEEvEEEENS_8epilogue10collective18CollectiveEpilogueINS1P_23Sm100TmaWarpSpecializedILi3ELi2ELi32ELb1ELb0EEEJNSB_IJNSC_ILi128EEESI_SJ_EEENSB_IJNSU_IS1U_SE_EENSU_IS1I_SE_EEEEESL_NSB_IJNSB_IJllllEEESE_SW_EEESL_S20_NS1P_6fusion15FusionCallbacksIS1T_NS21_17LinearCombinationISL_fSL_fLNS_15FloatRoundStyleE2EEES1V_S1Y_JEEENSA_5SM1004TMEM4LOAD26SM100_TMEM_LOAD_32dp32b32xENSA_20SM90_TMA_LOAD_IM2COLENS15_IS1H_S19_NSU_INSB_IJS1A_S1I_EEENSB_IJS1I_SE_EEEEEEENSA_39AutoVectorizingCopyWithAssumedAlignmentILi128EEENSA_21SM90_TMA_STORE_IM2COLES2F_S2H_S2H_EEEvvEEEEvNT_6ParamsE) ;  /* 0xffffff6402d07950 */ /* 0x000fea0003c3ffff */
        .weak           $__internal_1_$__cuda_sm10x_tcgen05_guardrail_trap_phase_invalid_during_alloc
        .type           $__internal_1_$__cuda_sm10x_tcgen05_guardrail_trap_phase_invalid_during_alloc,@function
        .size           $__internal_1_$__cuda_sm10x_tcgen05_guardrail_trap_phase_invalid_during_alloc,($__internal_2_$__cuda_sm10x_tcgen05_guardrail_trap_unallocated_columns_being_dealloced - $__internal_1_$__cuda_sm10x_tcgen05_guardrail_trap_phase_invalid_during_alloc)
$__internal_1_$__cuda_sm10x_tcgen05_guardrail_trap_phase_invalid_during_alloc:
[----:B------:R-:W-:Y:S05]  /*98c0*/  BPT.TRAP 0x1 ;  /* 0x000000040000795c */ /* 0x000fea0000300000 */
[----:B------:R-:W-:-:S04]  /*98d0*/  MOV R5, 0x0 ;  /* 0x0000000000057802 */ /* 0x000fc80000000f00 */
[----:B------:R-:W-:Y:S05]  /*98e0*/  RET.REL.NODEC R4 `(_ZN7cutlass13device_kernelINS_4conv6kernel13ConvUniversalINS1_16ConvProblemShapeILNS1_8OperatorE1ELi3EEENS1_10collective14CollectiveConvINS1_47MainloopSm100TmaUmmaWarpSpecializedImplicitGemmILS5_1ELi10ELi3ELi1ELi2EN4cute5tupleIJNSA_1CILi2EEENSC_ILi1EEESE_EEEEENSB_IJNSC_ILi256EEENSC_ILi64EEENSB_IJSI_EEEEEENS_6half_tESL_NSA_8TiledMMAINSA_8MMA_AtomIJNSA_26SM100_MMA_F16BF16_2x1SM_SSISL_SL_fLi256ELi64ELNSA_4UMMA5MajorE0ELSQ_1ELNSP_7ScaleInE0ELSR_0EEEEEENSA_6LayoutINSB_IJSE_SE_SE_EEENSB_IJNSC_ILi0EEESW_SW_EEEEENSB_IJNSA_10UnderscoreESZ_SZ_EEEEENS7_6detail27Sm100ImplicitGemmTileTraitsINSA_25SM100_TMA_2SM_LOAD_IM2COLENSA_14ComposedLayoutINSA_7SwizzleILi3ELi4ELi3EEENSA_18smem_ptr_flag_bitsILi16EEENSU_INSB_IJNSC_ILi8EEESI_EEENSB_IJSI_SE_EEEEEEEvEENS13_INSA_18SM100_TMA_2SM_LOADENS15_INS16_ILi2ELi4ELi3EEES19_NSU_INSB_IJNSC_ILi32EEES1A_EEENSB_IJSE_S1I_EEEEEEEvEEEENS_8epilogue10collective18CollectiveEpilogueINS1P_23Sm100TmaWarpSpecializedILi3ELi2ELi32ELb1ELb0EEEJNSB_IJNSC_ILi128EEESI_SJ_EEENSB_IJNSU_IS1U_SE_EENSU_IS1I_SE_EEEEESL_NSB_IJNSB_IJllllEEESE_SW_EEESL_S20_NS1P_6fusion15FusionCallbacksIS1T_NS21_17LinearCombinationISL_fSL_fLNS_15FloatRoundStyleE2EEES1V_S1Y_JEEENSA_5SM1004TMEM4LOAD26SM100_TMEM_LOAD_32dp32b32xENSA_20SM90_TMA_LOAD_IM2COLENS15_IS1H_S19_NSU_INSB_IJS1A_S1I_EEENSB_IJS1I_SE_EEEEEEENSA_39AutoVectorizingCopyWithAssumedAlignmentILi128EEENSA_21SM90_TMA_STORE_IM2COLES2F_S2H_S2H_EEEvvEEEEvNT_6ParamsE) ;  /* 0xffffff6404c47950 */ /* 0x000fea0003c3ffff */
        .weak           $__internal_2_$__cuda_sm10x_tcgen05_guardrail_trap_unallocated_columns_being_dealloced
        .type           $__internal_2_$__cuda_sm10x_tcgen05_guardrail_trap_unallocated_columns_being_dealloced,@function
        .size           $__internal_2_$__cuda_sm10x_tcgen05_guardrail_trap_unallocated_columns_being_dealloced,(.L_x_184 - $__internal_2_$__cuda_sm10x_tcgen05_guardrail_trap_unallocated_columns_being_dealloced)
$__internal_2_$__cuda_sm10x_tcgen05_guardrail_trap_unallocated_columns_being_dealloced:
[----:B------:R-:W-:Y:S05]  /*98f0*/  BPT.TRAP 0x1 ;  /* 0x000000040000795c */ /* 0x000fea0000300000 */
[----:B------:R-:W-:-:S04]  /*9900*/  HFMA2 R3, -RZ, RZ, 0, 0 ;  /* 0x00000000ff037431 */ /* 0x000fc800000001ff */
[----:B------:R-:W-:Y:S05]  /*9910*/  RET.REL.NODEC R2 `(_ZN7cutlass13device_kernelINS_4conv6kernel13ConvUniversalINS1_16ConvProblemShapeILNS1_8OperatorE1ELi3EEENS1_10collective14CollectiveConvINS1_47MainloopSm100TmaUmmaWarpSpecializedImplicitGemmILS5_1ELi10ELi3ELi1ELi2EN4cute5tupleIJNSA_1CILi2EEENSC_ILi1EEESE_EEEEENSB_IJNSC_ILi256EEENSC_ILi64EEENSB_IJSI_EEEEEENS_6half_tESL_NSA_8TiledMMAINSA_8MMA_AtomIJNSA_26SM100_MMA_F16BF16_2x1SM_SSISL_SL_fLi256ELi64ELNSA_4UMMA5MajorE0ELSQ_1ELNSP_7ScaleInE0ELSR_0EEEEEENSA_6LayoutINSB_IJSE_SE_SE_EEENSB_IJNSC_ILi0EEESW_SW_EEEEENSB_IJNSA_10UnderscoreESZ_SZ_EEEEENS7_6detail27Sm100ImplicitGemmTileTraitsINSA_25SM100_TMA_2SM_LOAD_IM2COLENSA_14ComposedLayoutINSA_7SwizzleILi3ELi4ELi3EEENSA_18smem_ptr_flag_bitsILi16EEENSU_INSB_IJNSC_ILi8EEESI_EEENSB_IJSI_SE_EEEEEEEvEENS13_INSA_18SM100_TMA_2SM_LOADENS15_INS16_ILi2ELi4ELi3EEES19_NSU_INSB_IJNSC_ILi32EEES1A_EEENSB_IJSE_S1I_EEEEEEEvEEEENS_8epilogue10collective18CollectiveEpilogueINS1P_23Sm100TmaWarpSpecializedILi3ELi2ELi32ELb1ELb0EEEJNSB_IJNSC_ILi128EEESI_SJ_EEENSB_IJNSU_IS1U_SE_EENSU_IS1I_SE_EEEEESL_NSB_IJNSB_IJllllEEESE_SW_EEESL_S20_NS1P_6fusion15FusionCallbacksIS1T_NS21_17LinearCombinationISL_fSL_fLNS_15FloatRoundStyleE2EEES1V_S1Y_JEEENSA_5SM1004TMEM4LOAD26SM100_TMEM_LOAD_32dp32b32xENSA_20SM90_TMA_LOAD_IM2COLENS15_IS1H_S19_NSU_INSB_IJS1A_S1I_EEENSB_IJS1I_SE_EEEEEEENSA_39AutoVectorizingCopyWithAssumedAlignmentILi128EEENSA_21SM90_TMA_STORE_IM2COLES2F_S2H_S2H_EEEvvEEEEvNT_6ParamsE) ;  /* 0xffffff6402b87950 */ /* 0x000fea0003c3ffff */
.L_x_183:
[----:B------:R-:W-:-:S00]  /*9920*/  BRA `(.L_x_183) ;  /* 0xfffffffc00fc7947 */ /* 0x000fc0000383ffff */
[----:B------:R-:W-:-:S00]  /*9930*/  NOP ;  /* 0x0000000000007918 */ /* 0x000fc00000000000 */
        /* <DEDUP_REMOVED lines=12> */
.L_x_184:


//--------------------- .nv.global.init           --------------------------
	.section	.nv.global.init,"aw",@progbits
.nv.global.init:
	.type		$str$29,@object
	.size		$str$29,($str$30 - $str$29)
$str$29:
        /*0000*/ 	.byte	0x28, 0x61, 0x64, 0x64, 0x72, 0x65, 0x73, 0x73, 0x20, 0x26, 0x20, 0x6d, 0x61, 0x73, 0x6b, 0x29
        /*0010*/ 	.byte	0x20, 0x3d, 0x3d, 0x20, 0x30, 0x00
	.type		$str$30,@object
	.size		$str$30,($str$28 - $str$30)
$str$30:
        /*0016*/ 	.byte	0x2f, 0x74, 0x6d, 0x70, 0x2f, 0x63, 0x75, 0x74, 0x6c, 0x61, 0x73, 0x73, 0x5f, 0x73, 0x77, 0x65
        /*0026*/ 	.byte	0x65, 0x70, 0x5f, 0x73, 0x72, 0x63, 0x2f, 0x69, 0x6e, 0x63, 0x6c, 0x75, 0x64, 0x65, 0x2f, 0x63
        /*0036*/ 	.byte	0x75, 0x74, 0x65, 0x2f, 0x70, 0x6f, 0x69, 0x6e, 0x74, 0x65, 0x72, 0x5f, 0x66, 0x6c, 0x61, 0x67
        /*0046*/ 	.byte	0x67, 0x65, 0x64, 0x2e, 0x68, 0x70, 0x70, 0x00
	.type		$str$28,@object
	.size		$str$28,($str$27 - $str$28)
$str$28:
        /*004e*/ 	.byte	0x2f, 0x74, 0x6d, 0x70, 0x2f, 0x63, 0x75, 0x74, 0x6c, 0x61, 0x73, 0x73, 0x5f, 0x73, 0x77, 0x65
        /*005e*/ 	.byte	0x65, 0x70, 0x5f, 0x73, 0x72, 0x63, 0x2f, 0x69, 0x6e, 0x63, 0x6c, 0x75, 0x64, 0x65, 0x2f, 0x63
        /*006e*/ 	.byte	0x75, 0x74, 0x65, 0x2f, 0x61, 0x74, 0x6f, 0x6d, 0x2f, 0x63, 0x6f, 0x70, 0x79, 0x5f, 0x74, 0x72
        /*007e*/ 	.byte	0x61, 0x69, 0x74, 0x73, 0x5f, 0x73, 0x6d, 0x31, 0x30, 0x30, 0x2e, 0x68, 0x70, 0x70, 0x00
	.type		$str$27,@object
	.size		$str$27,(__unnamed_1 - $str$27)
$str$27:
        /*008d*/ 	.byte	0x28, 0x28, 0x75, 0x69, 0x6e, 0x74, 0x33, 0x32, 0x5f, 0x74, 0x28, 0x74, 0x68, 0x72, 0x65, 0x61
        /*009d*/ 	.byte	0x64, 0x49, 0x64, 0x78, 0x2e, 0x78, 0x29, 0x20, 0x2f, 0x20, 0x33, 0x32, 0x29, 0x20, 0x25, 0x20
        /*00ad*/ 	.byte	0x34, 0x29, 0x20, 0x3d, 0x3d, 0x20, 0x28, 0x28, 0x28, 0x74, 0x6d, 0x65, 0x6d, 0x5f, 0x61, 0x64
        /*00bd*/ 	.byte	0x64, 0x72, 0x20, 0x3e, 0x3e, 0x20, 0x31, 0x36, 0x29, 0x20, 0x2f, 0x20, 0x33, 0x32, 0x29, 0x20
        /*00cd*/ 	.byte	0x25, 0x20, 0x34, 0x29, 0x00
	.type		__unnamed_1,@object
	.size		__unnamed_1,(__unnamed_2 - __unnamed_1)
__unnamed_1:
        /*00d2*/ 	.byte	0x61, 0x75, 0x74, 0x6f, 0x20, 0x63, 0x75, 0x74, 0x65, 0x3a, 0x3a, 0x61, 0x73, 0x5f, 0x70, 0x6f
        /* <DEDUP_REMOVED lines=24> */
        /*0262*/ 	.byte	0x3e, 0x3e, 0x3e, 0x3e, 0x5d, 0x00
	.type		__unnamed_2,@object
	.size		__unnamed_2,(.L_2 - __unnamed_2)
__unnamed_2:
        /* <DEDUP_REMOVED lines=42> */
        /*0508*/ 	.byte	0x3e, 0x3e, 0x5d, 0x00
.L_2:


//--------------------- .nv.shared._ZN7cutlass13device_kernelINS_4conv6kernel13ConvUniversalINS1_16ConvProblemShapeILNS1_8OperatorE1ELi3EEENS1_10collective14CollectiveConvINS1_47MainloopSm100TmaUmmaWarpSpecializedImplicitGemmILS5_1ELi10ELi3ELi1ELi2EN4cute5tupleIJNSA_1CILi2EEENSC_ILi1EEESE_EEEEENSB_IJNSC_ILi256EEENSC_ILi64EEENSB_IJSI_EEEEEENS_6half_tESL_NSA_8TiledMMAINSA_8MMA_AtomIJNSA_26SM100_MMA_F16BF16_2x1SM_SSISL_SL_fLi256ELi64ELNSA_4UMMA5MajorE0ELSQ_1ELNSP_7ScaleInE0ELSR_0EEEEEENSA_6LayoutINSB_IJSE_SE_SE_EEENSB_IJNSC_ILi0EEESW_SW_EEEEENSB_IJNSA_10UnderscoreESZ_SZ_EEEEENS7_6detail27Sm100ImplicitGemmTileTraitsINSA_25SM100_TMA_2SM_LOAD_IM2COLENSA_14ComposedLayoutINSA_7SwizzleILi3ELi4ELi3EEENSA_18smem_ptr_flag_bitsILi16EEENSU_INSB_IJNSC_ILi8EEESI_EEENSB_IJSI_SE_EEEEEEEvEENS13_INSA_18SM100_TMA_2SM_LOADENS15_INS16_ILi2ELi4ELi3EEES19_NSU_INSB_IJNSC_ILi32EEES1A_EEENSB_IJSE_S1I_EEEEEEEvEEEENS_8epilogue10collective18CollectiveEpilogueINS1P_23Sm100TmaWarpSpecializedILi3ELi2ELi32ELb1ELb0EEEJNSB_IJNSC_ILi128EEESI_SJ_EEENSB_IJNSU_IS1U_SE_EENSU_IS1I_SE_EEEEESL_NSB_IJNSB_IJllllEEESE_SW_EEESL_S20_NS1P_6fusion15FusionCallbacksIS1T_NS21_17LinearCombinationISL_fSL_fLNS_15FloatRoundStyleE2EEES1V_S1Y_JEEENSA_5SM1004TMEM4LOAD26SM100_TMEM_LOAD_32dp32b32xENSA_20SM90_TMA_LOAD_IM2COLENS15_IS1H_S19_NSU_INSB_IJS1A_S1I_EEENSB_IJS1I_SE_EEEEEEENSA_39AutoVectorizingCopyWithAssumedAlignmentILi128EEENSA_21SM90_TMA_STORE_IM2COLES2F_S2H_S2H_EEEvvEEEEvNT_6ParamsE --------------------------
	.section	.nv.shared._ZN7cutlass13device_kernelINS_4conv6kernel13ConvUniversalINS1_16ConvProblemShapeILNS1_8OperatorE1ELi3EEENS1_10collective14CollectiveConvINS1_47MainloopSm100TmaUmmaWarpSpecializedImplicitGemmILS5_1ELi10ELi3ELi1ELi2EN4cute5tupleIJNSA_1CILi2EEENSC_ILi1EEESE_EEEEENSB_IJNSC_ILi256EEENSC_ILi64EEENSB_IJSI_EEEEEENS_6half_tESL_NSA_8TiledMMAINSA_8MMA_AtomIJNSA_26SM100_MMA_F16BF16_2x1SM_SSISL_SL_fLi256ELi64ELNSA_4UMMA5MajorE0ELSQ_1ELNSP_7ScaleInE0ELSR_0EEEEEENSA_6LayoutINSB_IJSE_SE_SE_EEENSB_IJNSC_ILi0EEESW_SW_EEEEENSB_IJNSA_10UnderscoreESZ_SZ_EEEEENS7_6detail27Sm100ImplicitGemmTileTraitsINSA_25SM100_TMA_2SM_LOAD_IM2COLENSA_14ComposedLayoutINSA_7SwizzleILi3ELi4ELi3EEENSA_18smem_ptr_flag_bitsILi16EEENSU_INSB_IJNSC_ILi8EEESI_EEENSB_IJSI_SE_EEEEEEEvEENS13_INSA_18SM100_TMA_2SM_LOADENS15_INS16_ILi2ELi4ELi3EEES19_NSU_INSB_IJNSC_ILi32EEES1A_EEENSB_IJSE_S1I_EEEEEEEvEEEENS_8epilogue10collective18CollectiveEpilogueINS1P_23Sm100TmaWarpSpecializedILi3ELi2ELi32ELb1ELb0EEEJNSB_IJNSC_ILi128EEESI_SJ_EEENSB_IJNSU_IS1U_SE_EENSU_IS1I_SE_EEEEESL_NSB_IJNSB_IJllllEEESE_SW_EEESL_S20_NS1P_6fusion15FusionCallbacksIS1T_NS21_17LinearCombinationISL_fSL_fLNS_15FloatRoundStyleE2EEES1V_S1Y_JEEENSA_5SM1004TMEM4LOAD26SM100_TMEM_LOAD_32dp32b32xENSA_20SM90_TMA_LOAD_IM2COLENS15_IS1H_S19_NSU_INSB_IJS1A_S1I_EEENSB_IJS1I_SE_EEEEEEENSA_39AutoVectorizingCopyWithAssumedAlignmentILi128EEENSA_21SM90_TMA_STORE_IM2COLES2F_S2H_S2H_EEEvvEEEEvNT_6ParamsE,"aw",@nobits
	.sectionflags	@""
	.align	16
	.zero		1024


//--------------------- .nv.shared.reserved.0     --------------------------
	.section	.nv.shared.reserved.0,"aw",@nobits
	.weak		__nv_reservedSMEM_offset_0_alias
	.size		__nv_reservedSMEM_offset_0_alias, 0, 64
	.other		__nv_reservedSMEM_offset_0_alias,@"STO_CUDA_RESERVED_SHARED STV_DEFAULT"
__nv_reservedSMEM_offset_0_alias:
	.zero		0
.nv.shared.reserved.0:
	.zero		64
	.weak		__nv_reservedSMEM_tcgen05_partition
	.type		__nv_reservedSMEM_tcgen05_partition,@object
	.size		__nv_reservedSMEM_tcgen05_partition,(.L_0 - __nv_reservedSMEM_tcgen05_partition)
__nv_reservedSMEM_tcgen05_partition:
	.zero		32
.L_0:


//--------------------- .nv.global                --------------------------
	.section	.nv.global,"aw",@nobits
.nv.global:
	.type		_ZN39_INTERNAL_20ce9467_4_k_cu_2328d1e6_31924cute1_E,@object
	.size		_ZN39_INTERNAL_20ce9467_4_k_cu_2328d1e6_31924cute1_E,(_ZN39_INTERNAL_20ce9467_4_k_cu_2328d1e6_31924cuda3std3__45__cpo6cbeginE - _ZN39_INTERNAL_20ce9467_4_k_cu_2328d1e6_31924cute1_E)
_ZN39_INTERNAL_20ce9467_4_k_cu_2328d1e6_31924cute1_E:
	.zero		1
	.type		_ZN39_INTERNAL_20ce9467_4_k_cu_2328d1e6_31924cuda3std3__45__cpo6cbeginE,@object
	.size		_ZN39_INTERNAL_20ce9467_4_k_cu_2328d1e6_31924cuda3std3__45__cpo6cbeginE,(_ZN39_INTERNAL_20ce9467_4_k_cu_2328d1e6_31924cuda3std3__48in_placeE - _ZN39_INTERNAL_20ce9467_4_k_cu_2328d1e6_31924cuda3std3__45__cpo6cbeginE)
_ZN39_INTERNAL_20ce9467_4_k_cu_2328d1e6_31924cuda3std3__45__cpo6cbeginE:
	.zero		1
	.type		_ZN39_INTERNAL_20ce9467_4_k_cu_2328d1e6_31924cuda3std3__48in_placeE,@object
	.size		_ZN39_INTERNAL_20ce9467_4_k_cu_2328d1e6_31924cuda3std3__48in_placeE,(_ZN39_INTERNAL_20ce9467_4_k_cu_2328d1e6_31924cuda3std6ranges3__45__cpo9iter_moveE - _ZN39_INTERNAL_20ce9467_4_k_cu_2328d1e6_31924cuda3std3__48in_placeE)
_ZN39_INTERNAL_20ce9467_4_k_cu_2328d1e6_31924cuda3std3__48in_placeE:
	.zero		1
	.type		_ZN39_INTERNAL_20ce9467_4_k_cu_2328d1e6_31924cuda3std6ranges3__45__cpo9iter_moveE,@object
	.size		_ZN39_INTERNAL_20ce9467_4_k_cu_2328d1e6_31924cuda3std6ranges3__45__cpo9iter_moveE,(_ZN39_INTERNAL_20ce9467_4_k_cu_2328d1e6_31924cuda3std3__45__cpo5beginE - _ZN39_INTERNAL_20ce9467_4_k_cu_2328d1e6_31924cuda3std6ranges3__45__cpo9iter_moveE)
_ZN39_INTERNAL_20ce9467_4_k_cu_2328d1e6_31924cuda3std6ranges3__45__cpo9iter_moveE:
	.zero		1
	.type		_ZN39_INTERNAL_20ce9467_4_k_cu_2328d1e6_31924cuda3std3__45__cpo5beginE,@object
	.size		_ZN39_INTERNAL_20ce9467_4_k_cu_2328d1e6_31924cuda3std3__45__cpo5beginE,(_ZN39_INTERNAL_20ce9467_4_k_cu_2328d1e6_31924cuda3std3__441_GLOBAL__N__20ce9467_4_k_cu_2328d1e6_31926ignoreE - _ZN39_INTERNAL_20ce9467_4_k_cu_2328d1e6_31924cuda3std3__45__cpo5beginE)
_ZN39_INTERNAL_20ce9467_4_k_cu_2328d1e6_31924cuda3std3__45__cpo5beginE:
	.zero		1
	.type		_ZN39_INTERNAL_20ce9467_4_k_cu_2328d1e6_31924cuda3std3__441_GLOBAL__N__20ce9467_4_k_cu_2328d1e6_31926ignoreE,@object
	.size		_ZN39_INTERNAL_20ce9467_4_k_cu_2328d1e6_31924cuda3std3__441_GLOBAL__N__20ce9467_4_k_cu_2328d1e6_31926ignoreE,(_ZN39_INTERNAL_20ce9467_4_k_cu_2328d1e6_31924cute7productE - _ZN39_INTERNAL_20ce9467_4_k_cu_2328d1e6_31924cuda3std3__441_GLOBAL__N__20ce9467_4_k_cu_2328d1e6_31926ignoreE)
_ZN39_INTERNAL_20ce9467_4_k_cu_2328d1e6_31924cuda3std3__441_GLOBAL__N__20ce9467_4_k_cu_2328d1e6_31926ignoreE:
	.zero		1
	.type		_ZN39_INTERNAL_20ce9467_4_k_cu_2328d1e6_31924cute7productE,@object
	.size		_ZN39_INTERNAL_20ce9467_4_k_cu_2328d1e6_31924cute7productE,(_ZN39_INTERNAL_20ce9467_4_k_cu_2328d1e6_31924cuda3std3__45__cpo3endE - _ZN39_INTERNAL_20ce9467_4_k_cu_2328d1e6_31924cute7productE)
_ZN39_INTERNAL_20ce9467_4_k_cu_2328d1e6_31924cute7productE:
	.zero		1
	.type		_ZN39_INTERNAL_20ce9467_4_k_cu_2328d1e6_31924cuda3std3__45__cpo3endE,@object
	.size		_ZN39_INTERNAL_20ce9467_4_k_cu_2328d1e6_31924cuda3std3__45__cpo3endE,(_ZN39_INTERNAL_20ce9467_4_k_cu_2328d1e6_31924cuda3std3__419piecewise_constructE - _ZN39_INTERNAL_20ce9467_4_k_cu_2328d1e6_31924cuda3std3__45__cpo3endE)
_ZN39_INTERNAL_20ce9467_4_k_cu_2328d1e6_31924cuda3std3__45__cpo3endE:
	.zero		1
	.type		_ZN39_INTERNAL_20ce9467_4_k_cu_2328d1e6_31924cuda3std3__419piecewise_constructE,@object
	.size		_ZN39_INTERNAL_20ce9467_4_k_cu_2328d1e6_31924cuda3std3__419piecewise_constructE,(_ZN39_INTERNAL_20ce9467_4_k_cu_2328d1e6_31924cuda3std3__45__cpo4cendE - _ZN39_INTERNAL_20ce9467_4_k_cu_2328d1e6_31924cuda3std3__419piecewise_constructE)
_ZN39_INTERNAL_20ce9467_4_k_cu_2328d1e6_31924cuda3std3__419piecewise_constructE:
	.zero		1
	.type		_ZN39_INTERNAL_20ce9467_4_k_cu_2328d1e6_31924cuda3std3__45__cpo4cendE,@object
	.size		_ZN39_INTERNAL_20ce9467_4_k_cu_2328d1e6_31924cuda3std3__45__cpo4cendE,(_ZN39_INTERNAL_20ce9467_4_k_cu_2328d1e6_31924cuda3std6ranges3__45__cpo4swapE - _ZN39_INTERNAL_20ce9467_4_k_cu_2328d1e6_31924cuda3std3__45__cpo4cendE)
_ZN39_INTERNAL_20ce9467_4_k_cu_2328d1e6_31924cuda3std3__45__cpo4cendE:
	.zero		1
	.type		_ZN39_INTERNAL_20ce9467_4_k_cu_2328d1e6_31924cuda3std6ranges3__45__cpo4swapE,@object
	.size		_ZN39_INTERNAL_20ce9467_4_k_cu_2328d1e6_31924cuda3std6ranges3__45__cpo4swapE,(.L_10 - _ZN39_INTERNAL_20ce9467_4_k_cu_2328d1e6_31924cuda3std6ranges3__45__cpo4swapE)
_ZN39_INTERNAL_20ce9467_4_k_cu_2328d1e6_31924cuda3std6ranges3__45__cpo4swapE:
	.zero		1
.L_10:


//--------------------- .nv.constant0._ZN7cutlass13device_kernelINS_4conv6kernel13ConvUniversalINS1_16ConvProblemShapeILNS1_8OperatorE1ELi3EEENS1_10collective14CollectiveConvINS1_47MainloopSm100TmaUmmaWarpSpecializedImplicitGemmILS5_1ELi10ELi3ELi1ELi2EN4cute5tupleIJNSA_1CILi2EEENSC_ILi1EEESE_EEEEENSB_IJNSC_ILi256EEENSC_ILi64EEENSB_IJSI_EEEEEENS_6half_tESL_NSA_8TiledMMAINSA_8MMA_AtomIJNSA_26SM100_MMA_F16BF16_2x1SM_SSISL_SL_fLi256ELi64ELNSA_4UMMA5MajorE0ELSQ_1ELNSP_7ScaleInE0ELSR_0EEEEEENSA_6LayoutINSB_IJSE_SE_SE_EEENSB_IJNSC_ILi0EEESW_SW_EEEEENSB_IJNSA_10UnderscoreESZ_SZ_EEEEENS7_6detail27Sm100ImplicitGemmTileTraitsINSA_25SM100_TMA_2SM_LOAD_IM2COLENSA_14ComposedLayoutINSA_7SwizzleILi3ELi4ELi3EEENSA_18smem_ptr_flag_bitsILi16EEENSU_INSB_IJNSC_ILi8EEESI_EEENSB_IJSI_SE_EEEEEEEvEENS13_INSA_18SM100_TMA_2SM_LOADENS15_INS16_ILi2ELi4ELi3EEES19_NSU_INSB_IJNSC_ILi32EEES1A_EEENSB_IJSE_S1I_EEEEEEEvEEEENS_8epilogue10collective18CollectiveEpilogueINS1P_23Sm100TmaWarpSpecializedILi3ELi2ELi32ELb1ELb0EEEJNSB_IJNSC_ILi128EEESI_SJ_EEENSB_IJNSU_IS1U_SE_EENSU_IS1I_SE_EEEEESL_NSB_IJNSB_IJllllEEESE_SW_EEESL_S20_NS1P_6fusion15FusionCallbacksIS1T_NS21_17LinearCombinationISL_fSL_fLNS_15FloatRoundStyleE2EEES1V_S1Y_JEEENSA_5SM1004TMEM4LOAD26SM100_TMEM_LOAD_32dp32b32xENSA_20SM90_TMA_LOAD_IM2COLENS15_IS1H_S19_NSU_INSB_IJS1A_S1I_EEENSB_IJS1I_SE_EEEEEEENSA_39AutoVectorizingCopyWithAssumedAlignmentILi128EEENSA_21SM90_TMA_STORE_IM2COLES2F_S2H_S2H_EEEvvEEEEvNT_6ParamsE --------------------------
	.section	.nv.constant0._ZN7cutlass13device_kernelINS_4conv6kernel13ConvUniversalINS1_16ConvProblemShapeILNS1_8OperatorE1ELi3EEENS1_10collective14CollectiveConvINS1_47MainloopSm100TmaUmmaWarpSpecializedImplicitGemmILS5_1ELi10ELi3ELi1ELi2EN4cute5tupleIJNSA_1CILi2EEENSC_ILi1EEESE_EEEEENSB_IJNSC_ILi256EEENSC_ILi64EEENSB_IJSI_EEEEEENS_6half_tESL_NSA_8TiledMMAINSA_8MMA_AtomIJNSA_26SM100_MMA_F16BF16_2x1SM_SSISL_SL_fLi256ELi64ELNSA_4UMMA5MajorE0ELSQ_1ELNSP_7ScaleInE0ELSR_0EEEEEENSA_6LayoutINSB_IJSE_SE_SE_EEENSB_IJNSC_ILi0EEESW_SW_EEEEENSB_IJNSA_10UnderscoreESZ_SZ_EEEEENS7_6detail27Sm100ImplicitGemmTileTraitsINSA_25SM100_TMA_2SM_LOAD_IM2COLENSA_14ComposedLayoutINSA_7SwizzleILi3ELi4ELi3EEENSA_18smem_ptr_flag_bitsILi16EEENSU_INSB_IJNSC_ILi8EEESI_EEENSB_IJSI_SE_EEEEEEEvEENS13_INSA_18SM100_TMA_2SM_LOADENS15_INS16_ILi2ELi4ELi3EEES19_NSU_INSB_IJNSC_ILi32EEES1A_EEENSB_IJSE_S1I_EEEEEEEvEEEENS_8epilogue10collective18CollectiveEpilogueINS1P_23Sm100TmaWarpSpecializedILi3ELi2ELi32ELb1ELb0EEEJNSB_IJNSC_ILi128EEESI_SJ_EEENSB_IJNSU_IS1U_SE_EENSU_IS1I_SE_EEEEESL_NSB_IJNSB_IJllllEEESE_SW_EEESL_S20_NS1P_6fusion15FusionCallbacksIS1T_NS21_17LinearCombinationISL_fSL_fLNS_15FloatRoundStyleE2EEES1V_S1Y_JEEENSA_5SM1004TMEM4LOAD26SM100_TMEM_LOAD_32dp32b32xENSA_20SM90_TMA_LOAD_IM2COLENS15_IS1H_S19_NSU_INSB_IJS1A_S1I_EEENSB_IJS1I_SE_EEEEEEENSA_39AutoVectorizingCopyWithAssumedAlignmentILi128EEENSA_21SM90_TMA_STORE_IM2COLES2F_S2H_S2H_EEEvvEEEEvNT_6ParamsE,"a",@progbits
	.sectionflags	@""
	.align	4
.nv.constant0._ZN7cutlass13device_kernelINS_4conv6kernel13ConvUniversalINS1_16ConvProblemShapeILNS1_8OperatorE1ELi3EEENS1_10collective14CollectiveConvINS1_47MainloopSm100TmaUmmaWarpSpecializedImplicitGemmILS5_1ELi10ELi3ELi1ELi2EN4cute5tupleIJNSA_1CILi2EEENSC_ILi1EEESE_EEEEENSB_IJNSC_ILi256EEENSC_ILi64EEENSB_IJSI_EEEEEENS_6half_tESL_NSA_8TiledMMAINSA_8MMA_AtomIJNSA_26SM100_MMA_F16BF16_2x1SM_SSISL_SL_fLi256ELi64ELNSA_4UMMA5MajorE0ELSQ_1ELNSP_7ScaleInE0ELSR_0EEEEEENSA_6LayoutINSB_IJSE_SE_SE_EEENSB_IJNSC_ILi0EEESW_SW_EEEEENSB_IJNSA_10UnderscoreESZ_SZ_EEEEENS7_6detail27Sm100ImplicitGemmTileTraitsINSA_25SM100_TMA_2SM_LOAD_IM2COLENSA_14ComposedLayoutINSA_7SwizzleILi3ELi4ELi3EEENSA_18smem_ptr_flag_bitsILi16EEENSU_INSB_IJNSC_ILi8EEESI_EEENSB_IJSI_SE_EEEEEEEvEENS13_INSA_18SM100_TMA_2SM_LOADENS15_INS16_ILi2ELi4ELi3EEES19_NSU_INSB_IJNSC_ILi32EEES1A_EEENSB_IJSE_S1I_EEEEEEEvEEEENS_8epilogue10collective18CollectiveEpilogueINS1P_23Sm100TmaWarpSpecializedILi3ELi2ELi32ELb1ELb0EEEJNSB_IJNSC_ILi128EEESI_SJ_EEENSB_IJNSU_IS1U_SE_EENSU_IS1I_SE_EEEEESL_NSB_IJNSB_IJllllEEESE_SW_EEESL_S20_NS1P_6fusion15FusionCallbacksIS1T_NS21_17LinearCombinationISL_fSL_fLNS_15FloatRoundStyleE2EEES1V_S1Y_JEEENSA_5SM1004TMEM4LOAD26SM100_TMEM_LOAD_32dp32b32xENSA_20SM90_TMA_LOAD_IM2COLENS15_IS1H_S19_NSU_INSB_IJS1A_S1I_EEENSB_IJS1I_SE_EEEEEEENSA_39AutoVectorizingCopyWithAssumedAlignmentILi128EEENSA_21SM90_TMA_STORE_IM2COLES2F_S2H_S2H_EEEvvEEEEvNT_6ParamsE:
	.zero		3200


//--------------------- SYMBOLS --------------------------

	.type		.nv.reservedSmem.offset0,@object
	.size		.nv.reservedSmem.offset0,0x4
	.type		.nv.reservedSmem.cap,@object
	.size		.nv.reservedSmem.cap,0x4
	.type		__assertfail,@function
